	.target	sm_100a

	.elftype	@"ET_EXEC"


//--------------------- .note.nv.tkinfo           --------------------------
	.section	.note.nv.tkinfo,"",@"SHT_NOTE"
	.sectionflags	@"SHF_NOTE_NV_TKINFO"
	.tkinfo
        /*0018*/ 	.word	0x00000002
        /*0030*/ 	.string	""
        /*0030*/ 	.string	"ptxas"
        /*0030*/ 	.string	"Cuda compilation tools, release 13.0, V13.0.88"
        /*0030*/ 	.string	"Build cuda_13.0.r13.0/compiler.36424714_0"
        /*0030*/ 	.string	"-arch sm_100a -m 64 "



//--------------------- .note.nv.cuinfo           --------------------------
	.section	.note.nv.cuinfo,"",@"SHT_NOTE"
	.sectionflags	@"SHF_NOTE_NV_CUINFO"
        /*0018*/ 	.short	0x0002
        /*001a*/ 	.short	0x0064
        /*001c*/ 	.short	0x0082
	.zero		2


//--------------------- .nv.info                  --------------------------
	.section	.nv.info,"",@"SHT_CUDA_INFO"
	.align	4


	//----- nvinfo : EIATTR_REGCOUNT
	.align		4
        /*0000*/ 	.byte	0x04, 0x2f
        /*0002*/ 	.short	(.L_19 - .L_18)
	.align		4
.L_18:
        /*0004*/ 	.word	index@(_ZN7cutlass13device_kernelINS_4gemm6kernel13GemmUniversalIN4cute5tupleIJiiiiEEENS1_10collective13CollectiveMmaINS1_35MainloopSm100TmaUmmaWarpSpecializedILi3ELi2ELi4ENS5_IJNS4_1CILi2EEENSA_ILi1EEESC_EEEEENS5_IJNSA_ILi64EEESF_NSA_ILi32EEEEEENS_12float_e4m3_tENS5_IJlSC_lEEESI_SJ_NS4_8TiledMMAINS4_8MMA_AtomIJNS4_10MMA_TraitsINS4_19SM100_MMA_F8F6F4_SSEJSI_SI_fSF_SF_NS4_17integral_constantINS4_4UMMA5MajorELSQ_0EEESR_NSO_INSP_7ScaleInELSS_0EEEST_EEEEEENS4_6LayoutINS5_IJSC_SC_SC_EEENS5_IJNSA_ILi0EEESY_SY_EEEEENS5_IJNS4_10UnderscoreES11_S11_EEEEENS4_13SM90_TMA_LOADENS4_14ComposedLayoutINS4_7SwizzleILi1ELi4ELi3EEENS4_18smem_ptr_flag_bitsILi8EEENSW_INS5_IJNSA_ILi8EEESG_EEENS5_IJSG_SC_EEEEEEEvNS4_8identityENS4_23SM90_TMA_LOAD_MULTICASTES1E_vS1F_EENS_8epilogue10collective18CollectiveEpilogueINS1I_23Sm100TmaWarpSpecializedILi1ELi1ELi32ELb0ELb0EEEJSH_NS5_IJNSW_ISF_SC_EES1N_EEESI_SJ_SI_SJ_NS1I_6fusion15FusionCallbacksIS1M_NS1P_17LinearCombinationISI_fSI_fLNS_15FloatRoundStyleE2EEESH_S1O_JEEENS4_5SM1004TMEM4LOAD26SM100_TMEM_LOAD_16dp32b32xES14_NS15_INS16_ILi2ELi4ELi3EEES19_NSW_INS5_IJS1A_SF_EEENS5_IJSF_SC_EEEEEEENS4_39AutoVectorizingCopyWithAssumedAlignmentILi128EEENS4_14SM90_TMA_STOREES23_S25_S25_EEEvvEEEEvNT_6ParamsE)
        /*0008*/ 	.word	0x00000059


	//----- nvinfo : EIATTR_FRAME_SIZE
	.align		4
.L_19:
        /*000c*/ 	.byte	0x04, 0x11
        /*000e*/ 	.short	(.L_21 - .L_20)
	.align		4
.L_20:
        /*0010*/ 	.word	index@($__internal_2_$__cuda_sm10x_tcgen05_guardrail_trap_unallocated_columns_being_dealloced)
        /*0014*/ 	.word	0x00000000


	//----- nvinfo : EIATTR_FRAME_SIZE
	.align		4
.L_21:
        /*0018*/ 	.byte	0x04, 0x11
        /*001a*/ 	.short	(.L_23 - .L_22)
	.align		4
.L_22:
        /*001c*/ 	.word	index@($__internal_1_$__cuda_sm10x_tcgen05_guardrail_trap_phase_invalid_during_alloc)
        /*0020*/ 	.word	0x00000000


	//----- nvinfo : EIATTR_FRAME_SIZE
	.align		4
.L_23:
        /*0024*/ 	.byte	0x04, 0x11
        /*0026*/ 	.short	(.L_25 - .L_24)
	.align		4
.L_24:
        /*0028*/ 	.word	index@($__internal_0_$__cuda_sm10x_tcgen05_guardrail_trap_col_being_dealloced_not_returned_by_alloc)
        /*002c*/ 	.word	0x00000000


	//----- nvinfo : EIATTR_FRAME_SIZE
	.align		4
.L_25:
        /*0030*/ 	.byte	0x04, 0x11
        /*0032*/ 	.short	(.L_27 - .L_26)
	.align		4
.L_26:
        /*0034*/ 	.word	index@(_ZN7cutlass13device_kernelINS_4gemm6kernel13GemmUniversalIN4cute5tupleIJiiiiEEENS1_10collective13CollectiveMmaINS1_35MainloopSm100TmaUmmaWarpSpecializedILi3ELi2ELi4ENS5_IJNS4_1CILi2EEENSA_ILi1EEESC_EEEEENS5_IJNSA_ILi64EEESF_NSA_ILi32EEEEEENS_12float_e4m3_tENS5_IJlSC_lEEESI_SJ_NS4_8TiledMMAINS4_8MMA_AtomIJNS4_10MMA_TraitsINS4_19SM100_MMA_F8F6F4_SSEJSI_SI_fSF_SF_NS4_17integral_constantINS4_4UMMA5MajorELSQ_0EEESR_NSO_INSP_7ScaleInELSS_0EEEST_EEEEEENS4_6LayoutINS5_IJSC_SC_SC_EEENS5_IJNSA_ILi0EEESY_SY_EEEEENS5_IJNS4_10UnderscoreES11_S11_EEEEENS4_13SM90_TMA_LOADENS4_14ComposedLayoutINS4_7SwizzleILi1ELi4ELi3EEENS4_18smem_ptr_flag_bitsILi8EEENSW_INS5_IJNSA_ILi8EEESG_EEENS5_IJSG_SC_EEEEEEEvNS4_8identityENS4_23SM90_TMA_LOAD_MULTICASTES1E_vS1F_EENS_8epilogue10collective18CollectiveEpilogueINS1I_23Sm100TmaWarpSpecializedILi1ELi1ELi32ELb0ELb0EEEJSH_NS5_IJNSW_ISF_SC_EES1N_EEESI_SJ_SI_SJ_NS1I_6fusion15FusionCallbacksIS1M_NS1P_17LinearCombinationISI_fSI_fLNS_15FloatRoundStyleE2EEESH_S1O_JEEENS4_5SM1004TMEM4LOAD26SM100_TMEM_LOAD_16dp32b32xES14_NS15_INS16_ILi2ELi4ELi3EEES19_NSW_INS5_IJS1A_SF_EEENS5_IJSF_SC_EEEEEEENS4_39AutoVectorizingCopyWithAssumedAlignmentILi128EEENS4_14SM90_TMA_STOREES23_S25_S25_EEEvvEEEEvNT_6ParamsE)
        /*0038*/ 	.word	0x00000000


	//----- nvinfo : EIATTR_MIN_STACK_SIZE
	.align		4
.L_27:
        /*003c*/ 	.byte	0x04, 0x12
        /*003e*/ 	.short	(.L_29 - .L_28)
	.align		4
.L_28:
        /*0040*/ 	.word	index@(_ZN7cutlass13device_kernelINS_4gemm6kernel13GemmUniversalIN4cute5tupleIJiiiiEEENS1_10collective13CollectiveMmaINS1_35MainloopSm100TmaUmmaWarpSpecializedILi3ELi2ELi4ENS5_IJNS4_1CILi2EEENSA_ILi1EEESC_EEEEENS5_IJNSA_ILi64EEESF_NSA_ILi32EEEEEENS_12float_e4m3_tENS5_IJlSC_lEEESI_SJ_NS4_8TiledMMAINS4_8MMA_AtomIJNS4_10MMA_TraitsINS4_19SM100_MMA_F8F6F4_SSEJSI_SI_fSF_SF_NS4_17integral_constantINS4_4UMMA5MajorELSQ_0EEESR_NSO_INSP_7ScaleInELSS_0EEEST_EEEEEENS4_6LayoutINS5_IJSC_SC_SC_EEENS5_IJNSA_ILi0EEESY_SY_EEEEENS5_IJNS4_10UnderscoreES11_S11_EEEEENS4_13SM90_TMA_LOADENS4_14ComposedLayoutINS4_7SwizzleILi1ELi4ELi3EEENS4_18smem_ptr_flag_bitsILi8EEENSW_INS5_IJNSA_ILi8EEESG_EEENS5_IJSG_SC_EEEEEEEvNS4_8identityENS4_23SM90_TMA_LOAD_MULTICASTES1E_vS1F_EENS_8epilogue10collective18CollectiveEpilogueINS1I_23Sm100TmaWarpSpecializedILi1ELi1ELi32ELb0ELb0EEEJSH_NS5_IJNSW_ISF_SC_EES1N_EEESI_SJ_SI_SJ_NS1I_6fusion15FusionCallbacksIS1M_NS1P_17LinearCombinationISI_fSI_fLNS_15FloatRoundStyleE2EEESH_S1O_JEEENS4_5SM1004TMEM4LOAD26SM100_TMEM_LOAD_16dp32b32xES14_NS15_INS16_ILi2ELi4ELi3EEES19_NSW_INS5_IJS1A_SF_EEENS5_IJSF_SC_EEEEEEENS4_39AutoVectorizingCopyWithAssumedAlignmentILi128EEENS4_14SM90_TMA_STOREES23_S25_S25_EEEvvEEEEvNT_6ParamsE)
        /*0044*/ 	.word	0x00000000
.L_29:


//--------------------- .nv.compat                --------------------------
	.section	.nv.compat,"",@"SHT_CUDA_COMPAT_INFO"
	.align	4
        /*0000*/ 	.byte	0x02, 0x09, 0x01, 0x00, 0x02, 0x02, 0x02, 0x00, 0x02, 0x05, 0x05, 0x00, 0x03, 0x07, 0x01, 0x01
        /*0010*/ 	.byte	0x02, 0x03, 0x01, 0x00, 0x02, 0x06, 0x01, 0x00, 0x04, 0x0b, 0x08, 0x00, 0x09, 0x00, 0x00, 0x00
        /*0020*/ 	.byte	0x00, 0x00, 0x00, 0x00


//--------------------- .nv.info._ZN7cutlass13device_kernelINS_4gemm6kernel13GemmUniversalIN4cute5tupleIJiiiiEEENS1_10collective13CollectiveMmaINS1_35MainloopSm100TmaUmmaWarpSpecializedILi3ELi2ELi4ENS5_IJNS4_1CILi2EEENSA_ILi1EEESC_EEEEENS5_IJNSA_ILi64EEESF_NSA_ILi32EEEEEENS_12float_e4m3_tENS5_IJlSC_lEEESI_SJ_NS4_8TiledMMAINS4_8MMA_AtomIJNS4_10MMA_TraitsINS4_19SM100_MMA_F8F6F4_SSEJSI_SI_fSF_SF_NS4_17integral_constantINS4_4UMMA5MajorELSQ_0EEESR_NSO_INSP_7ScaleInELSS_0EEEST_EEEEEENS4_6LayoutINS5_IJSC_SC_SC_EEENS5_IJNSA_ILi0EEESY_SY_EEEEENS5_IJNS4_10UnderscoreES11_S11_EEEEENS4_13SM90_TMA_LOADENS4_14ComposedLayoutINS4_7SwizzleILi1ELi4ELi3EEENS4_18smem_ptr_flag_bitsILi8EEENSW_INS5_IJNSA_ILi8EEESG_EEENS5_IJSG_SC_EEEEEEEvNS4_8identityENS4_23SM90_TMA_LOAD_MULTICASTES1E_vS1F_EENS_8epilogue10collective18CollectiveEpilogueINS1I_23Sm100TmaWarpSpecializedILi1ELi1ELi32ELb0ELb0EEEJSH_NS5_IJNSW_ISF_SC_EES1N_EEESI_SJ_SI_SJ_NS1I_6fusion15FusionCallbacksIS1M_NS1P_17LinearCombinationISI_fSI_fLNS_15FloatRoundStyleE2EEESH_S1O_JEEENS4_5SM1004TMEM4LOAD26SM100_TMEM_LOAD_16dp32b32xES14_NS15_INS16_ILi2ELi4ELi3EEES19_NSW_INS5_IJS1A_SF_EEENS5_IJSF_SC_EEEEEEENS4_39AutoVectorizingCopyWithAssumedAlignmentILi128EEENS4_14SM90_TMA_STOREES23_S25_S25_EEEvvEEEEvNT_6ParamsE --------------------------
	.section	.nv.info._ZN7cutlass13device_kernelINS_4gemm6kernel13GemmUniversalIN4cute5tupleIJiiiiEEENS1_10collective13CollectiveMmaINS1_35MainloopSm100TmaUmmaWarpSpecializedILi3ELi2ELi4ENS5_IJNS4_1CILi2EEENSA_ILi1EEESC_EEEEENS5_IJNSA_ILi64EEESF_NSA_ILi32EEEEEENS_12float_e4m3_tENS5_IJlSC_lEEESI_SJ_NS4_8TiledMMAINS4_8MMA_AtomIJNS4_10MMA_TraitsINS4_19SM100_MMA_F8F6F4_SSEJSI_SI_fSF_SF_NS4_17integral_constantINS4_4UMMA5MajorELSQ_0EEESR_NSO_INSP_7ScaleInELSS_0EEEST_EEEEEENS4_6LayoutINS5_IJSC_SC_SC_EEENS5_IJNSA_ILi0EEESY_SY_EEEEENS5_IJNS4_10UnderscoreES11_S11_EEEEENS4_13SM90_TMA_LOADENS4_14ComposedLayoutINS4_7SwizzleILi1ELi4ELi3EEENS4_18smem_ptr_flag_bitsILi8EEENSW_INS5_IJNSA_ILi8EEESG_EEENS5_IJSG_SC_EEEEEEEvNS4_8identityENS4_23SM90_TMA_LOAD_MULTICASTES1E_vS1F_EENS_8epilogue10collective18CollectiveEpilogueINS1I_23Sm100TmaWarpSpecializedILi1ELi1ELi32ELb0ELb0EEEJSH_NS5_IJNSW_ISF_SC_EES1N_EEESI_SJ_SI_SJ_NS1I_6fusion15FusionCallbacksIS1M_NS1P_17LinearCombinationISI_fSI_fLNS_15FloatRoundStyleE2EEESH_S1O_JEEENS4_5SM1004TMEM4LOAD26SM100_TMEM_LOAD_16dp32b32xES14_NS15_INS16_ILi2ELi4ELi3EEES19_NSW_INS5_IJS1A_SF_EEENS5_IJSF_SC_EEEEEEENS4_39AutoVectorizingCopyWithAssumedAlignmentILi128EEENS4_14SM90_TMA_STOREES23_S25_S25_EEEvvEEEEvNT_6ParamsE,"",@"SHT_CUDA_INFO"
	.sectionflags	@""
	.align	4


	//----- nvinfo : EIATTR_CUDA_API_VERSION
	.align		4
        /*0000*/ 	.byte	0x04, 0x37
        /*0002*/ 	.short	(.L_31 - .L_30)
.L_30:
        /*0004*/ 	.word	0x00000082


	//----- nvinfo : EIATTR_KPARAM_INFO
	.align		4
.L_31:
        /*0008*/ 	.byte	0x04, 0x17
        /*000a*/ 	.short	(.L_33 - .L_32)
.L_32:
        /*000c*/ 	.word	0x00000000
        /*0010*/ 	.short	0x0000
        /*0012*/ 	.short	0x0000
        /*0014*/ 	.byte	0x00, 0xf0, 0x01, 0x20


	//----- nvinfo : EIATTR_AT_ENTRY_FRAGMENTS
	.align		4
.L_33:
        /*0018*/ 	.byte	0x04, 0x4f
        /*001a*/ 	.short	(.L_35 - .L_34)


	//   ....[0]....
.L_34:
        /*001c*/ 	.word	0x00000006


	//----- nvinfo : EIATTR_RESERVED_SMEM_USED
	.align		4
.L_35:
        /*0020*/ 	.byte	0x01, 0x41
	.zero		2


	//----- nvinfo : EIATTR_SPARSE_MMA_MASK
	.align		4
        /*0024*/ 	.byte	0x03, 0x50
        /*0026*/ 	.short	0x0000


	//----- nvinfo : EIATTR_TCGEN05_1CTA_USED
	.align		4
        /*0028*/ 	.byte	0x01, 0x51
	.zero		2


	//----- nvinfo : EIATTR_MAXREG_COUNT
	.align		4
        /*002c*/ 	.byte	0x03, 0x1b
        /*002e*/ 	.short	0x00ff


	//----- nvinfo : EIATTR_NUM_BARRIERS
	.align		4
        /*0030*/ 	.byte	0x02, 0x4c
        /*0032*/ 	.byte	0x07
	.zero		1


	//----- nvinfo : EIATTR_EXTERNS
	.align		4
        /*0034*/ 	.byte	0x04, 0x0f
        /*0036*/ 	.short	(.L_37 - .L_36)


	//   ....[0]....
	.align		4
.L_36:
        /*0038*/ 	.word	index@(__assertfail)


	//----- nvinfo : EIATTR_MERCURY_ISA_VERSION
	.align		4
.L_37:
        /*003c*/ 	.byte	0x03, 0x5f
        /*003e*/ 	.short	0x0101


	//----- nvinfo : EIATTR_INT_WARP_WIDE_INSTR_OFFSETS
	.align		4
        /*0040*/ 	.byte	0x04, 0x31
        /*0042*/ 	.short	(.L_39 - .L_38)


	//   ....[0]....
.L_38:
        /*0044*/ 	.word	0x000039f0


	//   ....[1]....
        /*0048*/ 	.word	0x00003a20


	//   ....[2]....
        /*004c*/ 	.word	0x00003a40


	//   ....[3]....
        /*0050*/ 	.word	0x00004620


	//   ....[4]....
        /*0054*/ 	.word	0x000046d0


	//----- nvinfo : EIATTR_COOP_GROUP_MASK_REGIDS
	.align		4
.L_39:
        /*0058*/ 	.byte	0x04, 0x29
        /*005a*/ 	.short	(.L_41 - .L_40)


	//   ....[0]....
.L_40:
        /*005c*/ 	.word	0xffffffff


	//   ....[1]....
        /*0060*/ 	.word	0xffffffff


	//   ....[2]....
        /*0064*/ 	.word	0xffffffff


	//   ....[3]....
        /*0068*/ 	.word	0xffffffff


	//   ....[4]....
        /*006c*/ 	.word	0xffffffff


	//   ....[5]....
        /*0070*/ 	.word	0xffffffff


	//   ....[6]....
        /*0074*/ 	.word	0xffffffff


	//   ....[7]....
        /*0078*/ 	.word	0xffffffff


	//   ....[8]....
        /*007c*/ 	.word	0xffffffff


	//   ....[9]....
        /*0080*/ 	.word	0xffffffff


	//   ....[10]....
        /*0084*/ 	.word	0xffffffff


	//   ....[11]....
        /*0088*/ 	.word	0xffffffff


	//   ....[12]....
        /*008c*/ 	.word	0xffffffff


	//   ....[13]....
        /*0090*/ 	.word	0xffffffff


	//----- nvinfo : EIATTR_COOP_GROUP_INSTR_OFFSETS
	.align		4
.L_41:
        /*0094*/ 	.byte	0x04, 0x28
        /*0096*/ 	.short	(.L_43 - .L_42)


	//   ....[0]....
.L_42:
        /*0098*/ 	.word	0x00000080


	//   ....[1]....
        /*009c*/ 	.word	0x000004e0


	//   ....[2]....
        /*00a0*/ 	.word	0x00000660


	//   ....[3]....
        /*00a4*/ 	.word	0x000007a0


	//   ....[4]....
        /*00a8*/ 	.word	0x000008a0


	//   ....[5]....
        /*00ac*/ 	.word	0x00000a10


	//   ....[6]....
        /*00b0*/ 	.word	0x00000bb0


	//   ....[7]....
        /*00b4*/ 	.word	0x00000d60


	//   ....[8]....
        /*00b8*/ 	.word	0x00001f20


	//   ....[9]....
        /*00bc*/ 	.word	0x00002d30


	//   ....[10]....
        /*00c0*/ 	.word	0x00002f40


	//   ....[11]....
        /*00c4*/ 	.word	0x00002f70


	//   ....[12]....
        /*00c8*/ 	.word	0x000038d0


	//   ....[13]....
        /*00cc*/ 	.word	0x00003b00


	//----- nvinfo : EIATTR_VRC_CTA_INIT_COUNT
	.align		4
.L_43:
        /*00d0*/ 	.byte	0x02, 0x4a
        /*00d2*/ 	.byte	0x80
	.zero		1


	//----- nvinfo : EIATTR_SYSCALL_OFFSETS
	.align		4
        /*00d4*/ 	.byte	0x04, 0x46
        /*00d6*/ 	.short	(.L_45 - .L_44)


	//   ....[0]....
.L_44:
        /*00d8*/ 	.word	0x00005240


	//   ....[1]....
        /*00dc*/ 	.word	0x00005380


	//   ....[2]....
        /*00e0*/ 	.word	0x00005b00


	//----- nvinfo : EIATTR_MBARRIER_INSTR_OFFSETS
	.align		4
.L_45:
        /*00e4*/ 	.byte	0x04, 0x39
        /*00e6*/ 	.short	(.L_47 - .L_46)


	//   ....[0]....
.L_46:
        /*00e8*/ 	.word	0x000005f0
        /*00ec*/ 	.word	0x000000ff
        /*00f0*/ 	.word	0x00000000
        /*00f4*/ 	.short	0x0100
        /*00f6*/ 	.byte	0x04
	.zero		1


	//   ....[1]....
        /*00f8*/ 	.word	0x00000600
        /*00fc*/ 	.word	0x000000ff
        /*0100*/ 	.word	0x00000018
        /*0104*/ 	.short	0x0100
        /*0106*/ 	.byte	0x04
	.zero		1


	//   ....[2]....
        /*0108*/ 	.word	0x00000610
        /*010c*/ 	.word	0x000000ff
        /*0110*/ 	.word	0x00000008
        /*0114*/ 	.short	0x0100
        /*0116*/ 	.byte	0x04
	.zero		1


	//   ....[3]....
        /*0118*/ 	.word	0x00000620
        /*011c*/ 	.word	0x000000ff
        /*0120*/ 	.word	0x00000020
        /*0124*/ 	.short	0x0100
        /*0126*/ 	.byte	0x04
	.zero		1


	//   ....[4]....
        /*0128*/ 	.word	0x00000630
        /*012c*/ 	.word	0x000000ff
        /*0130*/ 	.word	0x00000010
        /*0134*/ 	.short	0x0100
        /*0136*/ 	.byte	0x04
	.zero		1


	//   ....[5]....
        /*0138*/ 	.word	0x00000640
        /*013c*/ 	.word	0x000000ff
        /*0140*/ 	.word	0x00000028
        /*0144*/ 	.short	0x0100
        /*0146*/ 	.byte	0x04
	.zero		1


	//   ....[6]....
        /*0148*/ 	.word	0x00000770
        /*014c*/ 	.word	0x000000ff
        /*0150*/ 	.word	0x00000030
        /*0154*/ 	.short	0x0100
        /*0156*/ 	.byte	0x04
	.zero		1


	//   ....[7]....
        /*0158*/ 	.word	0x00000780
        /*015c*/ 	.word	0x000000ff
        /*0160*/ 	.word	0x00000038
        /*0164*/ 	.short	0x0100
        /*0166*/ 	.byte	0x04
	.zero		1


	//   ....[8]....
        /*0168*/ 	.word	0x00000870
        /*016c*/ 	.word	0x000000ff
        /*0170*/ 	.word	0x00000040
        /*0174*/ 	.short	0x0100
        /*0176*/ 	.byte	0x06
	.zero		1


	//   ....[9]....
        /*0178*/ 	.word	0x00000880
        /*017c*/ 	.word	0x000000ff
        /*0180*/ 	.word	0x00000048
        /*0184*/ 	.short	0x0100
        /*0186*/ 	.byte	0x06
	.zero		1


	//   ....[10]....
        /*0188*/ 	.word	0x000009c0
        /*018c*/ 	.word	0x000000ff
        /*0190*/ 	.word	0x00000050
        /*0194*/ 	.short	0x0100
        /*0196*/ 	.byte	0x06
	.zero		1


	//   ....[11]....
        /*0198*/ 	.word	0x000009d0
        /*019c*/ 	.word	0x000000ff
        /*01a0*/ 	.word	0x00000060
        /*01a4*/ 	.short	0x0100
        /*01a6*/ 	.byte	0x06
	.zero		1


	//   ....[12]....
        /*01a8*/ 	.word	0x000009e0
        /*01ac*/ 	.word	0x000000ff
        /*01b0*/ 	.word	0x00000058
        /*01b4*/ 	.short	0x0100
        /*01b6*/ 	.byte	0x06
	.zero		1


	//   ....[13]....
        /*01b8*/ 	.word	0x000009f0
        /*01bc*/ 	.word	0x000000ff
        /*01c0*/ 	.word	0x00000068
        /*01c4*/ 	.short	0x0100
        /*01c6*/ 	.byte	0x06
	.zero		1


	//   ....[14]....
        /*01c8*/ 	.word	0x00000b20
        /*01cc*/ 	.word	0x000000ff
        /*01d0*/ 	.word	0x00000070
        /*01d4*/ 	.short	0x0100
        /*01d6*/ 	.byte	0x04
	.zero		1


	//   ....[15]....
        /*01d8*/ 	.word	0x00000b30
        /*01dc*/ 	.word	0x000000ff
        /*01e0*/ 	.word	0x00000090
        /*01e4*/ 	.short	0x0100
        /*01e6*/ 	.byte	0x04
	.zero		1


	//   ....[16]....
        /*01e8*/ 	.word	0x00000b40
        /*01ec*/ 	.word	0x000000ff
        /*01f0*/ 	.word	0x00000078
        /*01f4*/ 	.short	0x0100
        /*01f6*/ 	.byte	0x04
	.zero		1


	//   ....[17]....
        /*01f8*/ 	.word	0x00000b50
        /*01fc*/ 	.word	0x000000ff
        /*0200*/ 	.word	0x00000098
        /*0204*/ 	.short	0x0100
        /*0206*/ 	.byte	0x04
	.zero		1


	//   ....[18]....
        /*0208*/ 	.word	0x00000b60
        /*020c*/ 	.word	0x000000ff
        /*0210*/ 	.word	0x00000080
        /*0214*/ 	.short	0x0100
        /*0216*/ 	.byte	0x04
	.zero		1


	//   ....[19]....
        /*0218*/ 	.word	0x00000b70
        /*021c*/ 	.word	0x000000ff
        /*0220*/ 	.word	0x000000a0
        /*0224*/ 	.short	0x0100
        /*0226*/ 	.byte	0x04
	.zero		1


	//   ....[20]....
        /*0228*/ 	.word	0x00000b80
        /*022c*/ 	.word	0x000000ff
        /*0230*/ 	.word	0x00000088
        /*0234*/ 	.short	0x0100
        /*0236*/ 	.byte	0x04
	.zero		1


	//   ....[21]....
        /*0238*/ 	.word	0x00000b90
        /*023c*/ 	.word	0x000000ff
        /*0240*/ 	.word	0x000000a8
        /*0244*/ 	.short	0x0100
        /*0246*/ 	.byte	0x04
	.zero		1


	//   ....[22]....
        /*0248*/ 	.word	0x00000c80
        /*024c*/ 	.word	0x000000ff
        /*0250*/ 	.word	0x000000b0
        /*0254*/ 	.short	0x0100
        /*0256*/ 	.byte	0x04
	.zero		1


	//   ....[23]....
        /*0258*/ 	.word	0x00000c90
        /*025c*/ 	.word	0x000000ff
        /*0260*/ 	.word	0x000000c0
        /*0264*/ 	.short	0x0100
        /*0266*/ 	.byte	0x04
	.zero		1


	//   ....[24]....
        /*0268*/ 	.word	0x00000ca0
        /*026c*/ 	.word	0x000000ff
        /*0270*/ 	.word	0x000000b8
        /*0274*/ 	.short	0x0100
        /*0276*/ 	.byte	0x04
	.zero		1


	//   ....[25]....
        /*0278*/ 	.word	0x00000cb0
        /*027c*/ 	.word	0x000000ff
        /*0280*/ 	.word	0x000000c8
        /*0284*/ 	.short	0x0100
        /*0286*/ 	.byte	0x04
	.zero		1


	//   ....[26]....
        /*0288*/ 	.word	0x000017a0
        /*028c*/ 	.word	0x00000000
        /*0290*/ 	.word	0x000000c0
        /*0294*/ 	.short	0x010a
        /*0296*/ 	.byte	0xff
	.zero		1


	//   ....[27]....
        /*0298*/ 	.word	0x000017d0
        /*029c*/ 	.word	0x00000000
        /*02a0*/ 	.word	0x000000b0
        /*02a4*/ 	.short	0x0101
        /*02a6*/ 	.byte	0xff
	.zero		1


	//   ....[28]....
        /*02a8*/ 	.word	0x000018a0
        /*02ac*/ 	.word	0x000000ff
        /*02b0*/ 	.word	0x00000018
        /*02b4*/ 	.short	0x010a
        /*02b6*/ 	.byte	0x04
	.zero		1


	//   ....[29]....
        /*02b8*/ 	.word	0x00001920
        /*02bc*/ 	.word	0x000000ff
        /*02c0*/ 	.word	0x00000018
        /*02c4*/ 	.short	0x010a
        /*02c6*/ 	.byte	0x21
	.zero		1


	//   ....[30]....
        /*02c8*/ 	.word	0x00001ab0
        /*02cc*/ 	.word	0x000000ff
        /*02d0*/ 	.word	0x00000018
        /*02d4*/ 	.short	0x010a
        /*02d6*/ 	.byte	0x08
	.zero		1


	//   ....[31]....
        /*02d8*/ 	.word	0x00001bd0
        /*02dc*/ 	.word	0x000000ff
        /*02e0*/ 	.word	0x00000048
        /*02e4*/ 	.short	0x0101
        /*02e6*/ 	.byte	0x06
	.zero		1


	//   ....[32]....
        /*02e8*/ 	.word	0x00001bf0
        /*02ec*/ 	.word	0x000000ff
        /*02f0*/ 	.word	0x00000018
        /*02f4*/ 	.short	0x010a
        /*02f6*/ 	.byte	0x04
	.zero		1


	//   ....[33]....
        /*02f8*/ 	.word	0x00001c70
        /*02fc*/ 	.word	0x000000ff
        /*0300*/ 	.word	0x00000018
        /*0304*/ 	.short	0x010a
        /*0306*/ 	.byte	0x11
	.zero		1


	//   ....[34]....
        /*0308*/ 	.word	0x00001e80
        /*030c*/ 	.word	0x000000ff
        /*0310*/ 	.word	0x00000018
        /*0314*/ 	.short	0x010a
        /*0316*/ 	.byte	0x07
	.zero		1


	//   ....[35]....
        /*0318*/ 	.word	0x00001f50
        /*031c*/ 	.word	0x00000003
        /*0320*/ 	.word	0x00000050
        /*0324*/ 	.short	0x010a
        /*0326*/ 	.byte	0xff
	.zero		1


	//   ....[36]....
        /*0328*/ 	.word	0x000020a0
        /*032c*/ 	.word	0x00000000
        /*0330*/ 	.word	0x00000000
        /*0334*/ 	.short	0x0101
        /*0336*/ 	.byte	0xff
	.zero		1


	//   ....[37]....
        /*0338*/ 	.word	0x00002640
        /*033c*/ 	.word	0x000000ff
        /*0340*/ 	.word	0x00000000
        /*0344*/ 	.short	0x010a
        /*0346*/ 	.byte	0x04
	.zero		1


	//   ....[38]....
        /*0348*/ 	.word	0x000026d0
        /*034c*/ 	.word	0x000000ff
        /*0350*/ 	.word	0x00000000
        /*0354*/ 	.short	0x010a
        /*0356*/ 	.byte	0x05
	.zero		1


	//   ....[39]....
        /*0358*/ 	.word	0x00002770
        /*035c*/ 	.word	0x00000000
        /*0360*/ 	.word	0x00000000
        /*0364*/ 	.short	0x010a
        /*0366*/ 	.byte	0xff
	.zero		1


	//   ....[40]....
        /*0368*/ 	.word	0x00002890
        /*036c*/ 	.word	0x00000002
        /*0370*/ 	.word	0x000000b0
        /*0374*/ 	.short	0x010a
        /*0376*/ 	.byte	0xff
	.zero		1


	//   ....[41]....
        /*0378*/ 	.word	0x00002900
        /*037c*/ 	.word	0x00000002
        /*0380*/ 	.word	0x00000000
        /*0384*/ 	.short	0x0101
        /*0386*/ 	.byte	0xff
	.zero		1


	//   ....[42]....
        /*0388*/ 	.word	0x00002920
        /*038c*/ 	.word	0x000000ff
        /*0390*/ 	.word	0x00000060
        /*0394*/ 	.short	0x010a
        /*0396*/ 	.byte	0x04
	.zero		1


	//   ....[43]....
        /*0398*/ 	.word	0x00002a40
        /*039c*/ 	.word	0x00000002
        /*03a0*/ 	.word	0x00000050
        /*03a4*/ 	.short	0x010a
        /*03a6*/ 	.byte	0xff
	.zero		1


	//   ....[44]....
        /*03a8*/ 	.word	0x00002b40
        /*03ac*/ 	.word	0x00000002
        /*03b0*/ 	.word	0x00000000
        /*03b4*/ 	.short	0x0101
        /*03b6*/ 	.byte	0xff
	.zero		1


	//   ....[45]....
        /*03b8*/ 	.word	0x00002bd0
        /*03bc*/ 	.word	0x000000ff
        /*03c0*/ 	.word	0x00000060
        /*03c4*/ 	.short	0x0106
        /*03c6*/ 	.byte	0x04
	.zero		1


	//   ....[46]....
        /*03c8*/ 	.word	0x00002bf0
        /*03cc*/ 	.word	0x000000ff
        /*03d0*/ 	.word	0x00000060
        /*03d4*/ 	.short	0x010a
        /*03d6*/ 	.byte	0x04
	.zero		1


	//   ....[47]....
        /*03d8*/ 	.word	0x00002c80
        /*03dc*/ 	.word	0x000000ff
        /*03e0*/ 	.word	0x00000060
        /*03e4*/ 	.short	0x0106
        /*03e6*/ 	.byte	0x07
	.zero		1


	//   ....[48]....
        /*03e8*/ 	.word	0x00002cc0
        /*03ec*/ 	.word	0x00000000
        /*03f0*/ 	.word	0x00000060
        /*03f4*/ 	.short	0x010a
        /*03f6*/ 	.byte	0xff
	.zero		1


	//   ....[49]....
        /*03f8*/ 	.word	0x000031b0
        /*03fc*/ 	.word	0x00000000
        /*0400*/ 	.word	0x00000050
        /*0404*/ 	.short	0x010a
        /*0406*/ 	.byte	0xff
	.zero		1


	//   ....[50]....
        /*0408*/ 	.word	0x000032b0
        /*040c*/ 	.word	0x00000003
        /*0410*/ 	.word	0x00000000
        /*0414*/ 	.short	0x0101
        /*0416*/ 	.byte	0xff
	.zero		1


	//   ....[51]....
        /*0418*/ 	.word	0x000032c0
        /*041c*/ 	.word	0x000000ff
        /*0420*/ 	.word	0x00000000
        /*0424*/ 	.short	0x010a
        /*0426*/ 	.byte	0x04
	.zero		1


	//   ....[52]....
        /*0428*/ 	.word	0x000032e0
        /*042c*/ 	.word	0x000000ff
        /*0430*/ 	.word	0x00000090
        /*0434*/ 	.short	0x010a
        /*0436*/ 	.byte	0x13
	.zero		1


	//   ....[53]....
        /*0438*/ 	.word	0x00003420
        /*043c*/ 	.word	0x000000ff
        /*0440*/ 	.word	0x00000000
        /*0444*/ 	.short	0x010a
        /*0446*/ 	.byte	0x06
	.zero		1


	//   ....[54]....
        /*0448*/ 	.word	0x00003520
        /*044c*/ 	.word	0x000000ff
        /*0450*/ 	.word	0x00000000
        /*0454*/ 	.short	0x010a
        /*0456*/ 	.byte	0x04
	.zero		1


	//   ....[55]....
        /*0458*/ 	.word	0x00003700
        /*045c*/ 	.word	0x000000ff
        /*0460*/ 	.word	0x00000000
        /*0464*/ 	.short	0x010a
        /*0466*/ 	.byte	0x04
	.zero		1


	//   ....[56]....
        /*0468*/ 	.word	0x00003790
        /*046c*/ 	.word	0x000000ff
        /*0470*/ 	.word	0x00000000
        /*0474*/ 	.short	0x010a
        /*0476*/ 	.byte	0x05
	.zero		1


	//   ....[57]....
        /*0478*/ 	.word	0x00003820
        /*047c*/ 	.word	0x000000ff
        /*0480*/ 	.word	0x00000000
        /*0484*/ 	.short	0x010a
        /*0486*/ 	.byte	0x05
	.zero		1


	//   ....[58]....
        /*0488*/ 	.word	0x000038b0
        /*048c*/ 	.word	0x000000ff
        /*0490*/ 	.word	0x00000000
        /*0494*/ 	.short	0x010a
        /*0496*/ 	.byte	0x04
	.zero		1


	//   ....[59]....
        /*0498*/ 	.word	0x00003da0
        /*049c*/ 	.word	0x00000008
        /*04a0*/ 	.word	0x00000050
        /*04a4*/ 	.short	0x010a
        /*04a6*/ 	.byte	0xff
	.zero		1


	//   ....[60]....
        /*04a8*/ 	.word	0x00003f10
        /*04ac*/ 	.word	0x00000000
        /*04b0*/ 	.word	0x00000000
        /*04b4*/ 	.short	0x0101
        /*04b6*/ 	.byte	0xff
	.zero		1


	//   ....[61]....
        /*04b8*/ 	.word	0x000043d0
        /*04bc*/ 	.word	0x000000ff
        /*04c0*/ 	.word	0x00000048
        /*04c4*/ 	.short	0x010a
        /*04c6*/ 	.byte	0x11
	.zero		1


	//   ....[62]....
        /*04c8*/ 	.word	0x00004560
        /*04cc*/ 	.word	0x000000ff
        /*04d0*/ 	.word	0x00000038
        /*04d4*/ 	.short	0x010a
        /*04d6*/ 	.byte	0x11
	.zero		1


	//   ....[63]....
        /*04d8*/ 	.word	0x00004770
        /*04dc*/ 	.word	0x000000ff
        /*04e0*/ 	.word	0x00000030
        /*04e4*/ 	.short	0x010b
        /*04e6*/ 	.byte	0x11
	.zero		1


	//   ....[64]....
        /*04e8*/ 	.word	0x00004780
        /*04ec*/ 	.word	0x000000ff
        /*04f0*/ 	.word	0x00000000
        /*04f4*/ 	.short	0x0101
        /*04f6*/ 	.byte	0x30
	.zero		1


	//   ....[65]....
        /*04f8*/ 	.word	0x000047c0
        /*04fc*/ 	.word	0x00000000
        /*0500*/ 	.word	0x00000038
        /*0504*/ 	.short	0x010a
        /*0506*/ 	.byte	0xff
	.zero		1


	//   ....[66]....
        /*0508*/ 	.word	0x00004b00
        /*050c*/ 	.word	0x00000003
        /*0510*/ 	.word	0x00000050
        /*0514*/ 	.short	0x010a
        /*0516*/ 	.byte	0xff
	.zero		1


	//   ....[67]....
        /*0518*/ 	.word	0x00004c80
        /*051c*/ 	.word	0x00000000
        /*0520*/ 	.word	0x00000000
        /*0524*/ 	.short	0x0101
        /*0526*/ 	.byte	0xff
	.zero		1


	//   ....[68]....
        /*0528*/ 	.word	0x000056e0
        /*052c*/ 	.word	0x000000ff
        /*0530*/ 	.word	0x00000030
        /*0534*/ 	.short	0x010a
        /*0536*/ 	.byte	0x2c
	.zero		1


	//   ....[69]....
        /*0538*/ 	.word	0x000056f0
        /*053c*/ 	.word	0x00000016
        /*0540*/ 	.word	0x00000070
        /*0544*/ 	.short	0x010a
        /*0546*/ 	.byte	0xff
	.zero		1


	//   ....[70]....
        /*0548*/ 	.word	0x000058a0
        /*054c*/ 	.word	0x000000ff
        /*0550*/ 	.word	0x00000030
        /*0554*/ 	.short	0x010a
        /*0556*/ 	.byte	0x2c
	.zero		1


	//   ....[71]....
        /*0558*/ 	.word	0x00005980
        /*055c*/ 	.word	0x000000ff
        /*0560*/ 	.word	0x00000000
        /*0564*/ 	.short	0x0101
        /*0566*/ 	.byte	0x04
	.zero		1


	//   ....[72]....
        /*0568*/ 	.word	0x000059e0
        /*056c*/ 	.word	0x00000016
        /*0570*/ 	.word	0x00000070
        /*0574*/ 	.short	0x010a
        /*0576*/ 	.byte	0xff
	.zero		1


	//   ....[73]....
        /*0578*/ 	.word	0x00005d50
        /*057c*/ 	.word	0x000000ff
        /*0580*/ 	.word	0x00000000
        /*0584*/ 	.short	0x0101
        /*0586*/ 	.byte	0x04
	.zero		1


	//   ....[74]....
        /*0588*/ 	.word	0x00006630
        /*058c*/ 	.word	0x00000000
        /*0590*/ 	.word	0x000000c0
        /*0594*/ 	.short	0x010a
        /*0596*/ 	.byte	0xff
	.zero		1


	//   ....[75]....
        /*0598*/ 	.word	0x00006690
        /*059c*/ 	.word	0x00000000
        /*05a0*/ 	.word	0x00000018
        /*05a4*/ 	.short	0x010a
        /*05a6*/ 	.byte	0xff
	.zero		1


	//   ....[76]....
        /*05a8*/ 	.word	0x000066f0
        /*05ac*/ 	.word	0x00000000
        /*05b0*/ 	.word	0x00000018
        /*05b4*/ 	.short	0x010a
        /*05b6*/ 	.byte	0xff
	.zero		1


	//   ....[77]....
        /*05b8*/ 	.word	0x00006740
        /*05bc*/ 	.word	0x00000003
        /*05c0*/ 	.word	0x00000050
        /*05c4*/ 	.short	0x010a
        /*05c6*/ 	.byte	0xff
	.zero		1


	//   ....[78]....
        /*05c8*/ 	.word	0x000067a0
        /*05cc*/ 	.word	0x00000000
        /*05d0*/ 	.word	0x00000000
        /*05d4*/ 	.short	0x010a
        /*05d6*/ 	.byte	0xff
	.zero		1


	//   ....[79]....
        /*05d8*/ 	.word	0x00006800
        /*05dc*/ 	.word	0x00000000
        /*05e0*/ 	.word	0x00000000
        /*05e4*/ 	.short	0x010a
        /*05e6*/ 	.byte	0xff
	.zero		1


	//   ....[80]....
        /*05e8*/ 	.word	0x00006850
        /*05ec*/ 	.word	0x00000002
        /*05f0*/ 	.word	0x000000b0
        /*05f4*/ 	.short	0x010a
        /*05f6*/ 	.byte	0xff
	.zero		1


	//   ....[81]....
        /*05f8*/ 	.word	0x000068b0
        /*05fc*/ 	.word	0x00000002
        /*0600*/ 	.word	0x00000060
        /*0604*/ 	.short	0x010a
        /*0606*/ 	.byte	0xff
	.zero		1


	//   ....[82]....
        /*0608*/ 	.word	0x00006900
        /*060c*/ 	.word	0x00000002
        /*0610*/ 	.word	0x00000050
        /*0614*/ 	.short	0x010a
        /*0616*/ 	.byte	0xff
	.zero		1


	//   ....[83]....
        /*0618*/ 	.word	0x00006960
        /*061c*/ 	.word	0x00000000
        /*0620*/ 	.word	0x00000060
        /*0624*/ 	.short	0x010a
        /*0626*/ 	.byte	0xff
	.zero		1


	//   ....[84]....
        /*0628*/ 	.word	0x000069b0
        /*062c*/ 	.word	0x00000000
        /*0630*/ 	.word	0x00000050
        /*0634*/ 	.short	0x010a
        /*0636*/ 	.byte	0xff
	.zero		1


	//   ....[85]....
        /*0638*/ 	.word	0x00006a10
        /*063c*/ 	.word	0x00000002
        /*0640*/ 	.word	0x00000090
        /*0644*/ 	.short	0x010a
        /*0646*/ 	.byte	0xff
	.zero		1


	//   ....[86]....
        /*0648*/ 	.word	0x00006a70
        /*064c*/ 	.word	0x00000000
        /*0650*/ 	.word	0x00000000
        /*0654*/ 	.short	0x010a
        /*0656*/ 	.byte	0xff
	.zero		1


	//   ....[87]....
        /*0658*/ 	.word	0x00006ad0
        /*065c*/ 	.word	0x00000000
        /*0660*/ 	.word	0x00000000
        /*0664*/ 	.short	0x010a
        /*0666*/ 	.byte	0xff
	.zero		1


	//   ....[88]....
        /*0668*/ 	.word	0x00006b30
        /*066c*/ 	.word	0x00000000
        /*0670*/ 	.word	0x00000000
        /*0674*/ 	.short	0x010a
        /*0676*/ 	.byte	0xff
	.zero		1


	//   ....[89]....
        /*0678*/ 	.word	0x00006b90
        /*067c*/ 	.word	0x00000000
        /*0680*/ 	.word	0x00000000
        /*0684*/ 	.short	0x010a
        /*0686*/ 	.byte	0xff
	.zero		1


	//   ....[90]....
        /*0688*/ 	.word	0x00006bf0
        /*068c*/ 	.word	0x00000000
        /*0690*/ 	.word	0x00000000
        /*0694*/ 	.short	0x010a
        /*0696*/ 	.byte	0xff
	.zero		1


	//   ....[91]....
        /*0698*/ 	.word	0x00006c40
        /*069c*/ 	.word	0x00000008
        /*06a0*/ 	.word	0x00000050
        /*06a4*/ 	.short	0x010a
        /*06a6*/ 	.byte	0xff
	.zero		1


	//   ....[92]....
        /*06a8*/ 	.word	0x00006ca0
        /*06ac*/ 	.word	0x00000000
        /*06b0*/ 	.word	0x00000048
        /*06b4*/ 	.short	0x010a
        /*06b6*/ 	.byte	0xff
	.zero		1


	//   ....[93]....
        /*06b8*/ 	.word	0x00006d00
        /*06bc*/ 	.word	0x00000000
        /*06c0*/ 	.word	0x00000038
        /*06c4*/ 	.short	0x010a
        /*06c6*/ 	.byte	0xff
	.zero		1


	//   ....[94]....
        /*06c8*/ 	.word	0x00006d50
        /*06cc*/ 	.word	0x00000003
        /*06d0*/ 	.word	0x00000050
        /*06d4*/ 	.short	0x010a
        /*06d6*/ 	.byte	0xff
	.zero		1


	//   ....[95]....
        /*06d8*/ 	.word	0x00006db0
        /*06dc*/ 	.word	0x00000000
        /*06e0*/ 	.word	0x00000030
        /*06e4*/ 	.short	0x010a
        /*06e6*/ 	.byte	0xff
	.zero		1


	//   ....[96]....
        /*06e8*/ 	.word	0x00006e00
        /*06ec*/ 	.word	0x00000016
        /*06f0*/ 	.word	0x00000070
        /*06f4*/ 	.short	0x010a
        /*06f6*/ 	.byte	0xff
	.zero		1


	//----- nvinfo : EIATTR_NUM_MBARRIERS
	.align		4
.L_47:
        /*06f8*/ 	.byte	0x03, 0x38
        /*06fa*/ 	.short	0x001a


	//----- nvinfo : EIATTR_EXIT_INSTR_OFFSETS
	.align		4
        /*06fc*/ 	.byte	0x04, 0x1c
        /*06fe*/ 	.short	(.L_49 - .L_48)


	//   ....[0]....
.L_48:
        /*0700*/ 	.word	0x000027a0


	//   ....[1]....
        /*0704*/ 	.word	0x00002c90


	//   ....[2]....
        /*0708*/ 	.word	0x00002cf0


	//   ....[3]....
        /*070c*/ 	.word	0x00003b10


	//   ....[4]....
        /*0710*/ 	.word	0x000047f0


	//   ....[5]....
        /*0714*/ 	.word	0x00004830


	//   ....[6]....
        /*0718*/ 	.word	0x00006620


	//----- nvinfo : EIATTR_MAX_THREADS
	.align		4
.L_49:
        /*071c*/ 	.byte	0x04, 0x05
        /*071e*/ 	.short	(.L_51 - .L_50)
.L_50:
        /*0720*/ 	.word	0x00000100
        /*0724*/ 	.word	0x00000001
        /*0728*/ 	.word	0x00000001


	//----- nvinfo : EIATTR_CRS_STACK_SIZE
	.align		4
.L_51:
        /*072c*/ 	.byte	0x04, 0x1e
        /*072e*/ 	.short	(.L_53 - .L_52)
.L_52:
        /*0730*/ 	.word	0x00000000


	//----- nvinfo : EIATTR_CBANK_PARAM_SIZE
	.align		4
.L_53:
        /*0734*/ 	.byte	0x03, 0x19
        /*0736*/ 	.short	0x0800


	//----- nvinfo : EIATTR_PARAM_CBANK
	.align		4
        /*0738*/ 	.byte	0x04, 0x0a
        /*073a*/ 	.short	(.L_55 - .L_54)
	.align		4
.L_54:
        /*073c*/ 	.word	index@(.nv.constant0._ZN7cutlass13device_kernelINS_4gemm6kernel13GemmUniversalIN4cute5tupleIJiiiiEEENS1_10collective13CollectiveMmaINS1_35MainloopSm100TmaUmmaWarpSpecializedILi3ELi2ELi4ENS5_IJNS4_1CILi2EEENSA_ILi1EEESC_EEEEENS5_IJNSA_ILi64EEESF_NSA_ILi32EEEEEENS_12float_e4m3_tENS5_IJlSC_lEEESI_SJ_NS4_8TiledMMAINS4_8MMA_AtomIJNS4_10MMA_TraitsINS4_19SM100_MMA_F8F6F4_SSEJSI_SI_fSF_SF_NS4_17integral_constantINS4_4UMMA5MajorELSQ_0EEESR_NSO_INSP_7ScaleInELSS_0EEEST_EEEEEENS4_6LayoutINS5_IJSC_SC_SC_EEENS5_IJNSA_ILi0EEESY_SY_EEEEENS5_IJNS4_10UnderscoreES11_S11_EEEEENS4_13SM90_TMA_LOADENS4_14ComposedLayoutINS4_7SwizzleILi1ELi4ELi3EEENS4_18smem_ptr_flag_bitsILi8EEENSW_INS5_IJNSA_ILi8EEESG_EEENS5_IJSG_SC_EEEEEEEvNS4_8identityENS4_23SM90_TMA_LOAD_MULTICASTES1E_vS1F_EENS_8epilogue10collective18CollectiveEpilogueINS1I_23Sm100TmaWarpSpecializedILi1ELi1ELi32ELb0ELb0EEEJSH_NS5_IJNSW_ISF_SC_EES1N_EEESI_SJ_SI_SJ_NS1I_6fusion15FusionCallbacksIS1M_NS1P_17LinearCombinationISI_fSI_fLNS_15FloatRoundStyleE2EEESH_S1O_JEEENS4_5SM1004TMEM4LOAD26SM100_TMEM_LOAD_16dp32b32xES14_NS15_INS16_ILi2ELi4ELi3EEES19_NSW_INS5_IJS1A_SF_EEENS5_IJSF_SC_EEEEEEENS4_39AutoVectorizingCopyWithAssumedAlignmentILi128EEENS4_14SM90_TMA_STOREES23_S25_S25_EEEvvEEEEvNT_6ParamsE)
        /*0740*/ 	.short	0x0380
        /*0742*/ 	.short	0x0800


	//----- nvinfo : EIATTR_SW_WAR
	.align		4
.L_55:
        /*0744*/ 	.byte	0x04, 0x36
        /*0746*/ 	.short	(.L_57 - .L_56)
.L_56:
        /*0748*/ 	.word	0x00000008
.L_57:


//--------------------- .nv.callgraph             --------------------------
	.section	.nv.callgraph,"",@"SHT_CUDA_CALLGRAPH"
	.align	4
	.sectionentsize	8
	.align		4
        /*0000*/ 	.word	0x00000000
	.align		4
        /*0004*/ 	.word	0xffffffff
	.align		4
        /*0008*/ 	.word	index@(_ZN7cutlass13device_kernelINS_4gemm6kernel13GemmUniversalIN4cute5tupleIJiiiiEEENS1_10collective13CollectiveMmaINS1_35MainloopSm100TmaUmmaWarpSpecializedILi3ELi2ELi4ENS5_IJNS4_1CILi2EEENSA_ILi1EEESC_EEEEENS5_IJNSA_ILi64EEESF_NSA_ILi32EEEEEENS_12float_e4m3_tENS5_IJlSC_lEEESI_SJ_NS4_8TiledMMAINS4_8MMA_AtomIJNS4_10MMA_TraitsINS4_19SM100_MMA_F8F6F4_SSEJSI_SI_fSF_SF_NS4_17integral_constantINS4_4UMMA5MajorELSQ_0EEESR_NSO_INSP_7ScaleInELSS_0EEEST_EEEEEENS4_6LayoutINS5_IJSC_SC_SC_EEENS5_IJNSA_ILi0EEESY_SY_EEEEENS5_IJNS4_10UnderscoreES11_S11_EEEEENS4_13SM90_TMA_LOADENS4_14ComposedLayoutINS4_7SwizzleILi1ELi4ELi3EEENS4_18smem_ptr_flag_bitsILi8EEENSW_INS5_IJNSA_ILi8EEESG_EEENS5_IJSG_SC_EEEEEEEvNS4_8identityENS4_23SM90_TMA_LOAD_MULTICASTES1E_vS1F_EENS_8epilogue10collective18CollectiveEpilogueINS1I_23Sm100TmaWarpSpecializedILi1ELi1ELi32ELb0ELb0EEEJSH_NS5_IJNSW_ISF_SC_EES1N_EEESI_SJ_SI_SJ_NS1I_6fusion15FusionCallbacksIS1M_NS1P_17LinearCombinationISI_fSI_fLNS_15FloatRoundStyleE2EEESH_S1O_JEEENS4_5SM1004TMEM4LOAD26SM100_TMEM_LOAD_16dp32b32xES14_NS15_INS16_ILi2ELi4ELi3EEES19_NSW_INS5_IJS1A_SF_EEENS5_IJSF_SC_EEEEEEENS4_39AutoVectorizingCopyWithAssumedAlignmentILi128EEENS4_14SM90_TMA_STOREES23_S25_S25_EEEvvEEEEvNT_6ParamsE)
	.align		4
        /*000c*/ 	.word	index@(__assertfail)
	.align		4
        /*0010*/ 	.word	0x00000000
	.align		4
        /*0014*/ 	.word	0xfffffffe
	.align		4
        /*0018*/ 	.word	0x00000000
	.align		4
        /*001c*/ 	.word	0xfffffffd
	.align		4
        /*0020*/ 	.word	0x00000000
	.align		4
        /*0024*/ 	.word	0xfffffffc


//--------------------- .nv.constant4             --------------------------
	.section	.nv.constant4,"a",@progbits
	.align	8
	.align		8
.nv.constant4:
        /*0000*/ 	.dword	__assertfail
	.align		8
        /*0008*/ 	.dword	__unnamed_1
	.align		8
        /*0010*/ 	.dword	__unnamed_2
	.align		8
        /*0018*/ 	.dword	_ZN39_INTERNAL_a3ecf4bf_4_k_cu_bc033ecf_83154cuda3std3__45__cpo5beginE
	.align		8
        /*0020*/ 	.dword	_ZN39_INTERNAL_a3ecf4bf_4_k_cu_bc033ecf_83154cuda3std3__45__cpo3endE
	.align		8
        /*0028*/ 	.dword	_ZN39_INTERNAL_a3ecf4bf_4_k_cu_bc033ecf_83154cuda3std3__45__cpo6cbeginE
	.align		8
        /*0030*/ 	.dword	_ZN39_INTERNAL_a3ecf4bf_4_k_cu_bc033ecf_83154cuda3std3__45__cpo4cendE
	.align		8
        /*0038*/ 	.dword	_ZN39_INTERNAL_a3ecf4bf_4_k_cu_bc033ecf_83154cuda3std3__441_GLOBAL__N__a3ecf4bf_4_k_cu_bc033ecf_83156ignoreE
	.align		8
        /*0040*/ 	.dword	_ZN39_INTERNAL_a3ecf4bf_4_k_cu_bc033ecf_83154cuda3std3__419piecewise_constructE
	.align		8
        /*0048*/ 	.dword	_ZN39_INTERNAL_a3ecf4bf_4_k_cu_bc033ecf_83154cuda3std3__48in_placeE
	.align		8
        /*0050*/ 	.dword	_ZN39_INTERNAL_a3ecf4bf_4_k_cu_bc033ecf_83154cuda3std6ranges3__45__cpo4swapE
	.align		8
        /*0058*/ 	.dword	_ZN39_INTERNAL_a3ecf4bf_4_k_cu_bc033ecf_83154cuda3std6ranges3__45__cpo9iter_moveE
	.align		8
        /*0060*/ 	.dword	_ZN39_INTERNAL_a3ecf4bf_4_k_cu_bc033ecf_83154cute7productE
	.align		8
        /*0068*/ 	.dword	_ZN39_INTERNAL_a3ecf4bf_4_k_cu_bc033ecf_83154cute1_E
	.align		8
        /*0070*/ 	.dword	$str$25
	.align		8
        /*0078*/ 	.dword	$str$26
	.align		8
        /*0080*/ 	.dword	$str$27
	.align		8
        /*0088*/ 	.dword	$str$28


//--------------------- .text._ZN7cutlass13device_kernelINS_4gemm6kernel13GemmUniversalIN4cute5tupleIJiiiiEEENS1_10collective13CollectiveMmaINS1_35MainloopSm100TmaUmmaWarpSpecializedILi3ELi2ELi4ENS5_IJNS4_1CILi2EEENSA_ILi1EEESC_EEEEENS5_IJNSA_ILi64EEESF_NSA_ILi32EEEEEENS_12float_e4m3_tENS5_IJlSC_lEEESI_SJ_NS4_8TiledMMAINS4_8MMA_AtomIJNS4_10MMA_TraitsINS4_19SM100_MMA_F8F6F4_SSEJSI_SI_fSF_SF_NS4_17integral_constantINS4_4UMMA5MajorELSQ_0EEESR_NSO_INSP_7ScaleInELSS_0EEEST_EEEEEENS4_6LayoutINS5_IJSC_SC_SC_EEENS5_IJNSA_ILi0EEESY_SY_EEEEENS5_IJNS4_10UnderscoreES11_S11_EEEEENS4_13SM90_TMA_LOADENS4_14ComposedLayoutINS4_7SwizzleILi1ELi4ELi3EEENS4_18smem_ptr_flag_bitsILi8EEENSW_INS5_IJNSA_ILi8EEESG_EEENS5_IJSG_SC_EEEEEEEvNS4_8identityENS4_23SM90_TMA_LOAD_MULTICASTES1E_vS1F_EENS_8epilogue10collective18CollectiveEpilogueINS1I_23Sm100TmaWarpSpecializedILi1ELi1ELi32ELb0ELb0EEEJSH_NS5_IJNSW_ISF_SC_EES1N_EEESI_SJ_SI_SJ_NS1I_6fusion15FusionCallbacksIS1M_NS1P_17LinearCombinationISI_fSI_fLNS_15FloatRoundStyleE2EEESH_S1O_JEEENS4_5SM1004TMEM4LOAD26SM100_TMEM_LOAD_16dp32b32xES14_NS15_INS16_ILi2ELi4ELi3EEES19_NSW_INS5_IJS1A_SF_EEENS5_IJSF_SC_EEEEEEENS4_39AutoVectorizingCopyWithAssumedAlignmentILi128EEENS4_14SM90_TMA_STOREES23_S25_S25_EEEvvEEEEvNT_6ParamsE --------------------------
	.section	.text._ZN7cutlass13device_kernelINS_4gemm6kernel13GemmUniversalIN4cute5tupleIJiiiiEEENS1_10collective13CollectiveMmaINS1_35MainloopSm100TmaUmmaWarpSpecializedILi3ELi2ELi4ENS5_IJNS4_1CILi2EEENSA_ILi1EEESC_EEEEENS5_IJNSA_ILi64EEESF_NSA_ILi32EEEEEENS_12float_e4m3_tENS5_IJlSC_lEEESI_SJ_NS4_8TiledMMAINS4_8MMA_AtomIJNS4_10MMA_TraitsINS4_19SM100_MMA_F8F6F4_SSEJSI_SI_fSF_SF_NS4_17integral_constantINS4_4UMMA5MajorELSQ_0EEESR_NSO_INSP_7ScaleInELSS_0EEEST_EEEEEENS4_6LayoutINS5_IJSC_SC_SC_EEENS5_IJNSA_ILi0EEESY_SY_EEEEENS5_IJNS4_10UnderscoreES11_S11_EEEEENS4_13SM90_TMA_LOADENS4_14ComposedLayoutINS4_7SwizzleILi1ELi4ELi3EEENS4_18smem_ptr_flag_bitsILi8EEENSW_INS5_IJNSA_ILi8EEESG_EEENS5_IJSG_SC_EEEEEEEvNS4_8identityENS4_23SM90_TMA_LOAD_MULTICASTES1E_vS1F_EENS_8epilogue10collective18CollectiveEpilogueINS1I_23Sm100TmaWarpSpecializedILi1ELi1ELi32ELb0ELb0EEEJSH_NS5_IJNSW_ISF_SC_EES1N_EEESI_SJ_SI_SJ_NS1I_6fusion15FusionCallbacksIS1M_NS1P_17LinearCombinationISI_fSI_fLNS_15FloatRoundStyleE2EEESH_S1O_JEEENS4_5SM1004TMEM4LOAD26SM100_TMEM_LOAD_16dp32b32xES14_NS15_INS16_ILi2ELi4ELi3EEES19_NSW_INS5_IJS1A_SF_EEENS5_IJSF_SC_EEEEEEENS4_39AutoVectorizingCopyWithAssumedAlignmentILi128EEENS4_14SM90_TMA_STOREES23_S25_S25_EEEvvEEEEvNT_6ParamsE,"ax",@progbits
	.align	128
.text._ZN7cutlass13device_kernelINS_4gemm6kernel13GemmUniversalIN4cute5tupleIJiiiiEEENS1_10collective13CollectiveMmaINS1_35MainloopSm100TmaUmmaWarpSpecializedILi3ELi2ELi4ENS5_IJNS4_1CILi2EEENSA_ILi1EEESC_EEEEENS5_IJNSA_ILi64EEESF_NSA_ILi32EEEEEENS_12float_e4m3_tENS5_IJlSC_lEEESI_SJ_NS4_8TiledMMAINS4_8MMA_AtomIJNS4_10MMA_TraitsINS4_19SM100_MMA_F8F6F4_SSEJSI_SI_fSF_SF_NS4_17integral_constantINS4_4UMMA5MajorELSQ_0EEESR_NSO_INSP_7ScaleInELSS_0EEEST_EEEEEENS4_6LayoutINS5_IJSC_SC_SC_EEENS5_IJNSA_ILi0EEESY_SY_EEEEENS5_IJNS4_10UnderscoreES11_S11_EEEEENS4_13SM90_TMA_LOADENS4_14ComposedLayoutINS4_7SwizzleILi1ELi4ELi3EEENS4_18smem_ptr_flag_bitsILi8EEENSW_INS5_IJNSA_ILi8EEESG_EEENS5_IJSG_SC_EEEEEEEvNS4_8identityENS4_23SM90_TMA_LOAD_MULTICASTES1E_vS1F_EENS_8epilogue10collective18CollectiveEpilogueINS1I_23Sm100TmaWarpSpecializedILi1ELi1ELi32ELb0ELb0EEEJSH_NS5_IJNSW_ISF_SC_EES1N_EEESI_SJ_SI_SJ_NS1I_6fusion15FusionCallbacksIS1M_NS1P_17LinearCombinationISI_fSI_fLNS_15FloatRoundStyleE2EEESH_S1O_JEEENS4_5SM1004TMEM4LOAD26SM100_TMEM_LOAD_16dp32b32xES14_NS15_INS16_ILi2ELi4ELi3EEES19_NSW_INS5_IJS1A_SF_EEENS5_IJSF_SC_EEEEEEENS4_39AutoVectorizingCopyWithAssumedAlignmentILi128EEENS4_14SM90_TMA_STOREES23_S25_S25_EEEvvEEEEvNT_6ParamsE:
        .type           _ZN7cutlass13device_kernelINS_4gemm6kernel13GemmUniversalIN4cute5tupleIJiiiiEEENS1_10collective13CollectiveMmaINS1_35MainloopSm100TmaUmmaWarpSpecializedILi3ELi2ELi4ENS5_IJNS4_1CILi2EEENSA_ILi1EEESC_EEEEENS5_IJNSA_ILi64EEESF_NSA_ILi32EEEEEENS_12float_e4m3_tENS5_IJlSC_lEEESI_SJ_NS4_8TiledMMAINS4_8MMA_AtomIJNS4_10MMA_TraitsINS4_19SM100_MMA_F8F6F4_SSEJSI_SI_fSF_SF_NS4_17integral_constantINS4_4UMMA5MajorELSQ_0EEESR_NSO_INSP_7ScaleInELSS_0EEEST_EEEEEENS4_6LayoutINS5_IJSC_SC_SC_EEENS5_IJNSA_ILi0EEESY_SY_EEEEENS5_IJNS4_10UnderscoreES11_S11_EEEEENS4_13SM90_TMA_LOADENS4_14ComposedLayoutINS4_7SwizzleILi1ELi4ELi3EEENS4_18smem_ptr_flag_bitsILi8EEENSW_INS5_IJNSA_ILi8EEESG_EEENS5_IJSG_SC_EEEEEEEvNS4_8identityENS4_23SM90_TMA_LOAD_MULTICASTES1E_vS1F_EENS_8epilogue10collective18CollectiveEpilogueINS1I_23Sm100TmaWarpSpecializedILi1ELi1ELi32ELb0ELb0EEEJSH_NS5_IJNSW_ISF_SC_EES1N_EEESI_SJ_SI_SJ_NS1I_6fusion15FusionCallbacksIS1M_NS1P_17LinearCombinationISI_fSI_fLNS_15FloatRoundStyleE2EEESH_S1O_JEEENS4_5SM1004TMEM4LOAD26SM100_TMEM_LOAD_16dp32b32xES14_NS15_INS16_ILi2ELi4ELi3EEES19_NSW_INS5_IJS1A_SF_EEENS5_IJSF_SC_EEEEEEENS4_39AutoVectorizingCopyWithAssumedAlignmentILi128EEENS4_14SM90_TMA_STOREES23_S25_S25_EEEvvEEEEvNT_6ParamsE,@function
        .size           _ZN7cutlass13device_kernelINS_4gemm6kernel13GemmUniversalIN4cute5tupleIJiiiiEEENS1_10collective13CollectiveMmaINS1_35MainloopSm100TmaUmmaWarpSpecializedILi3ELi2ELi4ENS5_IJNS4_1CILi2EEENSA_ILi1EEESC_EEEEENS5_IJNSA_ILi64EEESF_NSA_ILi32EEEEEENS_12float_e4m3_tENS5_IJlSC_lEEESI_SJ_NS4_8TiledMMAINS4_8MMA_AtomIJNS4_10MMA_TraitsINS4_19SM100_MMA_F8F6F4_SSEJSI_SI_fSF_SF_NS4_17integral_constantINS4_4UMMA5MajorELSQ_0EEESR_NSO_INSP_7ScaleInELSS_0EEEST_EEEEEENS4_6LayoutINS5_IJSC_SC_SC_EEENS5_IJNSA_ILi0EEESY_SY_EEEEENS5_IJNS4_10UnderscoreES11_S11_EEEEENS4_13SM90_TMA_LOADENS4_14ComposedLayoutINS4_7SwizzleILi1ELi4ELi3EEENS4_18smem_ptr_flag_bitsILi8EEENSW_INS5_IJNSA_ILi8EEESG_EEENS5_IJSG_SC_EEEEEEEvNS4_8identityENS4_23SM90_TMA_LOAD_MULTICASTES1E_vS1F_EENS_8epilogue10collective18CollectiveEpilogueINS1I_23Sm100TmaWarpSpecializedILi1ELi1ELi32ELb0ELb0EEEJSH_NS5_IJNSW_ISF_SC_EES1N_EEESI_SJ_SI_SJ_NS1I_6fusion15FusionCallbacksIS1M_NS1P_17LinearCombinationISI_fSI_fLNS_15FloatRoundStyleE2EEESH_S1O_JEEENS4_5SM1004TMEM4LOAD26SM100_TMEM_LOAD_16dp32b32xES14_NS15_INS16_ILi2ELi4ELi3EEES19_NSW_INS5_IJS1A_SF_EEENS5_IJSF_SC_EEEEEEENS4_39AutoVectorizingCopyWithAssumedAlignmentILi128EEENS4_14SM90_TMA_STOREES23_S25_S25_EEEvvEEEEvNT_6ParamsE,(.L_x_132 - _ZN7cutlass13device_kernelINS_4gemm6kernel13GemmUniversalIN4cute5tupleIJiiiiEEENS1_10collective13CollectiveMmaINS1_35MainloopSm100TmaUmmaWarpSpecializedILi3ELi2ELi4ENS5_IJNS4_1CILi2EEENSA_ILi1EEESC_EEEEENS5_IJNSA_ILi64EEESF_NSA_ILi32EEEEEENS_12float_e4m3_tENS5_IJlSC_lEEESI_SJ_NS4_8TiledMMAINS4_8MMA_AtomIJNS4_10MMA_TraitsINS4_19SM100_MMA_F8F6F4_SSEJSI_SI_fSF_SF_NS4_17integral_constantINS4_4UMMA5MajorELSQ_0EEESR_NSO_INSP_7ScaleInELSS_0EEEST_EEEEEENS4_6LayoutINS5_IJSC_SC_SC_EEENS5_IJNSA_ILi0EEESY_SY_EEEEENS5_IJNS4_10UnderscoreES11_S11_EEEEENS4_13SM90_TMA_LOADENS4_14ComposedLayoutINS4_7SwizzleILi1ELi4ELi3EEENS4_18smem_ptr_flag_bitsILi8EEENSW_INS5_IJNSA_ILi8EEESG_EEENS5_IJSG_SC_EEEEEEEvNS4_8identityENS4_23SM90_TMA_LOAD_MULTICASTES1E_vS1F_EENS_8epilogue10collective18CollectiveEpilogueINS1I_23Sm100TmaWarpSpecializedILi1ELi1ELi32ELb0ELb0EEEJSH_NS5_IJNSW_ISF_SC_EES1N_EEESI_SJ_SI_SJ_NS1I_6fusion15FusionCallbacksIS1M_NS1P_17LinearCombinationISI_fSI_fLNS_15FloatRoundStyleE2EEESH_S1O_JEEENS4_5SM1004TMEM4LOAD26SM100_TMEM_LOAD_16dp32b32xES14_NS15_INS16_ILi2ELi4ELi3EEES19_NSW_INS5_IJS1A_SF_EEENS5_IJSF_SC_EEEEEEENS4_39AutoVectorizingCopyWithAssumedAlignmentILi128EEENS4_14SM90_TMA_STOREES23_S25_S25_EEEvvEEEEvNT_6ParamsE)
        .other          _ZN7cutlass13device_kernelINS_4gemm6kernel13GemmUniversalIN4cute5tupleIJiiiiEEENS1_10collective13CollectiveMmaINS1_35MainloopSm100TmaUmmaWarpSpecializedILi3ELi2ELi4ENS5_IJNS4_1CILi2EEENSA_ILi1EEESC_EEEEENS5_IJNSA_ILi64EEESF_NSA_ILi32EEEEEENS_12float_e4m3_tENS5_IJlSC_lEEESI_SJ_NS4_8TiledMMAINS4_8MMA_AtomIJNS4_10MMA_TraitsINS4_19SM100_MMA_F8F6F4_SSEJSI_SI_fSF_SF_NS4_17integral_constantINS4_4UMMA5MajorELSQ_0EEESR_NSO_INSP_7ScaleInELSS_0EEEST_EEEEEENS4_6LayoutINS5_IJSC_SC_SC_EEENS5_IJNSA_ILi0EEESY_SY_EEEEENS5_IJNS4_10UnderscoreES11_S11_EEEEENS4_13SM90_TMA_LOADENS4_14ComposedLayoutINS4_7SwizzleILi1ELi4ELi3EEENS4_18smem_ptr_flag_bitsILi8EEENSW_INS5_IJNSA_ILi8EEESG_EEENS5_IJSG_SC_EEEEEEEvNS4_8identityENS4_23SM90_TMA_LOAD_MULTICASTES1E_vS1F_EENS_8epilogue10collective18CollectiveEpilogueINS1I_23Sm100TmaWarpSpecializedILi1ELi1ELi32ELb0ELb0EEEJSH_NS5_IJNSW_ISF_SC_EES1N_EEESI_SJ_SI_SJ_NS1I_6fusion15FusionCallbacksIS1M_NS1P_17LinearCombinationISI_fSI_fLNS_15FloatRoundStyleE2EEESH_S1O_JEEENS4_5SM1004TMEM4LOAD26SM100_TMEM_LOAD_16dp32b32xES14_NS15_INS16_ILi2ELi4ELi3EEES19_NSW_INS5_IJS1A_SF_EEENS5_IJSF_SC_EEEEEEENS4_39AutoVectorizingCopyWithAssumedAlignmentILi128EEENS4_14SM90_TMA_STOREES23_S25_S25_EEEvvEEEEvNT_6ParamsE,@"STO_CUDA_ENTRY STV_DEFAULT"
_ZN7cutlass13device_kernelINS_4gemm6kernel13GemmUniversalIN4cute5tupleIJiiiiEEENS1_10collective13CollectiveMmaINS1_35MainloopSm100TmaUmmaWarpSpecializedILi3ELi2ELi4ENS5_IJNS4_1CILi2EEENSA_ILi1EEESC_EEEEENS5_IJNSA_ILi64EEESF_NSA_ILi32EEEEEENS_12float_e4m3_tENS5_IJlSC_lEEESI_SJ_NS4_8TiledMMAINS4_8MMA_AtomIJNS4_10MMA_TraitsINS4_19SM100_MMA_F8F6F4_SSEJSI_SI_fSF_SF_NS4_17integral_constantINS4_4UMMA5MajorELSQ_0EEESR_NSO_INSP_7ScaleInELSS_0EEEST_EEEEEENS4_6LayoutINS5_IJSC_SC_SC_EEENS5_IJNSA_ILi0EEESY_SY_EEEEENS5_IJNS4_10UnderscoreES11_S11_EEEEENS4_13SM90_TMA_LOADENS4_14ComposedLayoutINS4_7SwizzleILi1ELi4ELi3EEENS4_18smem_ptr_flag_bitsILi8EEENSW_INS5_IJNSA_ILi8EEESG_EEENS5_IJSG_SC_EEEEEEEvNS4_8identityENS4_23SM90_TMA_LOAD_MULTICASTES1E_vS1F_EENS_8epilogue10collective18CollectiveEpilogueINS1I_23Sm100TmaWarpSpecializedILi1ELi1ELi32ELb0ELb0EEEJSH_NS5_IJNSW_ISF_SC_EES1N_EEESI_SJ_SI_SJ_NS1I_6fusion15FusionCallbacksIS1M_NS1P_17LinearCombinationISI_fSI_fLNS_15FloatRoundStyleE2EEESH_S1O_JEEENS4_5SM1004TMEM4LOAD26SM100_TMEM_LOAD_16dp32b32xES14_NS15_INS16_ILi2ELi4ELi3EEES19_NSW_INS5_IJS1A_SF_EEENS5_IJSF_SC_EEEEEEENS4_39AutoVectorizingCopyWithAssumedAlignmentILi128EEENS4_14SM90_TMA_STOREES23_S25_S25_EEEvvEEEEvNT_6ParamsE:
[----:B------:R-:W1:Y:S01]  /*0000*/  LDC R1, c[0x0][0x37c] ;  /* 0x0000df00ff017b82 */ /* 0x000e620000000800 */
[----:B------:R-:W2:Y:S01]  /*0010*/  S2R R76, SR_TID.X ;  /* 0x00000000004c7919 */ /* 0x000ea20000002100 */
[----:B------:R-:W3:Y:S01]  /*0020*/  LDCU.64 UR8, c[0x0][0x890] ;  /* 0x00011200ff0877ac */ /* 0x000ee20008000a00 */
[----:B------:R-:W-:Y:S02]  /*0030*/  PRMT R79, RZ, 0x7610, R79 ;  /* 0x00007610ff4f7816 */ /* 0x000fe4000000004f */
[----:B------:R-:W-:Y:S01]  /*0040*/  ELECT P3, URZ, PT ;  /* 0x0000000000ff782f */ /* 0x000fe20003860000 */
[----:B---3--:R-:W-:-:S04]  /*0050*/  UISETP.NE.U32.AND UP0, UPT, UR8, URZ, UPT ;  /* 0x000000ff0800728c */ /* 0x008fc8000bf05070 */
[----:B------:R-:W-:Y:S01]  /*0060*/  UISETP.NE.AND.EX UP0, UPT, UR9, URZ, UPT, UP0 ;  /* 0x000000ff0900728c */ /* 0x000fe2000bf05300 */
[----:B--2---:R-:W-:-:S05]  /*0070*/  SHF.R.U32.HI R80, RZ, 0x5, R76 ;  /* 0x00000005ff507819 */ /* 0x004fca000001164c */
[----:B------:R-:W2:Y:S02]  /*0080*/  SHFL.IDX PT, R0, R80, RZ, 0x1f ;  /* 0x00001fff50007589 */ /* 0x000ea400000e0000 */
[----:B--2---:R-:W-:Y:S01]  /*0090*/  R2UR UR18, R0 ;  /* 0x00000000001272ca */ /* 0x004fe200000e0000 */
[----:B-1----:R-:W-:-:S14]  /*00a0*/  BRA.U UP0, `(.L_x_0) ;  /* 0x0000000100307547 */ /* 0x002fdc000b800000 */
[----:B------:R-:W1:Y:S02]  /*00b0*/  LDCU.64 UR4, c[0x0][0x888] ;  /* 0x00011100ff0477ac */ /* 0x000e640008000a00 */
[----:B-1----:R-:W-:-:S04]  /*00c0*/  UISETP.NE.U32.AND UP0, UPT, UR4, URZ, UPT ;  /* 0x000000ff0400728c */ /* 0x002fc8000bf05070 */
[----:B------:R-:W-:-:S09]  /*00d0*/  UISETP.NE.AND.EX UP0, UPT, UR5, URZ, UPT, UP0 ;  /* 0x000000ff0500728c */ /* 0x000fd2000bf05300 */
[----:B------:R-:W-:Y:S05]  /*00e0*/  BRA.U !UP0, `(.L_x_1) ;  /* 0x0000000108147547 */ /* 0x000fea000b800000 */
[----:B------:R-:W1:Y:S01]  /*00f0*/  LDC.64 R2, c[0x0][0x888] ;  /* 0x00022200ff027b82 */ /* 0x000e620000000a00 */
[----:B------:R-:W1:Y:S02]  /*0100*/  LDCU.64 UR4, c[0x0][0x358] ;  /* 0x00006b00ff0477ac */ /* 0x000e640008000a00 */
[----:B-1----:R1:W5:Y:S01]  /*0110*/  LDG.E R39, desc[UR4][R2.64] ;  /* 0x0000000402277981 */ /* 0x002362000c1e1900 */
[----:B------:R-:W-:Y:S01]  /*0120*/  HFMA2 R79, -RZ, RZ, 0, 5.9604644775390625e-08 ;  /* 0x00000001ff4f7431 */ /* 0x000fe200000001ff */
[----:B------:R-:W-:Y:S05]  /*0130*/  BRA `(.L_x_0) ;  /* 0x00000000000c7947 */ /* 0x000fea0003800000 */
.L_x_1:
[----:B------:R-:W1:Y:S01]  /*0140*/  LDCU UR4, c[0x0][0x880] ;  /* 0x00011000ff0477ac */ /* 0x000e620008000800 */
[----:B------:R-:W-:Y:S01]  /*0150*/  HFMA2 R79, -RZ, RZ, 0, 5.9604644775390625e-08 ;  /* 0x00000001ff4f7431 */ /* 0x000fe200000001ff */
[----:B-1----:R-:W-:-:S07]  /*0160*/  MOV R39, UR4 ;  /* 0x0000000400277c02 */ /* 0x002fce0008000f00 */
.L_x_0:
[----:B------:R-:W2:Y:S02]  /*0170*/  LDCU.64 UR4, c[0x0][0x8b0] ;  /* 0x00011600ff0477ac */ /* 0x000ea40008000a00 */
[----:B--2---:R-:W-:-:S04]  /*0180*/  UISETP.NE.U32.AND UP0, UPT, UR4, URZ, UPT ;  /* 0x000000ff0400728c */ /* 0x004fc8000bf05070 */
[----:B------:R-:W-:-:S09]  /*0190*/  UISETP.NE.AND.EX UP0, UPT, UR5, URZ, UPT, UP0 ;  /* 0x000000ff0500728c */ /* 0x000fd2000bf05300 */
[----:B------:R-:W-:Y:S05]  /*01a0*/  BRA.U UP0, `(.L_x_2) ;  /* 0x0000000100287547 */ /* 0x000fea000b800000 */
[----:B------:R-:W2:Y:S02]  /*01b0*/  LDCU.64 UR4, c[0x0][0x8a8] ;  /* 0x00011500ff0477ac */ /* 0x000ea40008000a00 */
[----:B--2---:R-:W-:-:S04]  /*01c0*/  UISETP.NE.U32.AND UP0, UPT, UR4, URZ, UPT ;  /* 0x000000ff0400728c */ /* 0x004fc8000bf05070 */
[----:B------:R-:W-:-:S09]  /*01d0*/  UISETP.NE.AND.EX UP0, UPT, UR5, URZ, UPT, UP0 ;  /* 0x000000ff0500728c */ /* 0x000fd2000bf05300 */
[----:B------:R-:W-:Y:S05]  /*01e0*/  BRA.U !UP0, `(.L_x_3) ;  /* 0x0000000108107547 */ /* 0x000fea000b800000 */
[----:B-1----:R-:W1:Y:S01]  /*01f0*/  LDC.64 R2, c[0x0][0x8a8] ;  /* 0x00022a00ff027b82 */ /* 0x002e620000000a00 */
[----:B------:R-:W1:Y:S02]  /*0200*/  LDCU.64 UR4, c[0x0][0x358] ;  /* 0x00006b00ff0477ac */ /* 0x000e640008000a00 */
[----:B-1----:R2:W5:Y:S01]  /*0210*/  LDG.E R38, desc[UR4][R2.64] ;  /* 0x0000000402267981 */ /* 0x002562000c1e1900 */
[----:B------:R-:W-:Y:S05]  /*0220*/  BRA `(.L_x_2) ;  /* 0x0000000000087947 */ /* 0x000fea0003800000 */
.L_x_3:
[----:B------:R-:W2:Y:S02]  /*0230*/  LDCU UR4, c[0x0][0x8a0] ;  /* 0x00011400ff0477ac */ /* 0x000ea40008000800 */
[----:B--2---:R-:W-:Y:S02]  /*0240*/  MOV R38, UR4 ;  /* 0x0000000400267c02 */ /* 0x004fe40008000f00 */
.L_x_2:
[----:B------:R-:W-:Y:S01]  /*0250*/  IMAD.U32 R0, RZ, RZ, UR18 ;  /* 0x00000012ff007e24 */ /* 0x000fe2000f8e00ff */
[----:B------:R-:W-:Y:S04]  /*0260*/  BSSY.RECONVERGENT B0, `(.L_x_4) ;  /* 0x000000c000007945 */ /* 0x000fe80003800200 */
[C---:B------:R-:W-:Y:S02]  /*0270*/  ISETP.NE.OR P1, PT, R0.reuse, 0x1, !P3 ;  /* 0x000000010000780c */ /* 0x040fe40005f25670 */
[----:B------:R-:W-:-:S11]  /*0280*/  ISETP.NE.OR P0, PT, R0, 0x3, !P3 ;  /* 0x000000030000780c */ /* 0x000fd60005f05670 */
[----:B------:R-:W-:Y:S05]  /*0290*/  @P1 BRA `(.L_x_5) ;  /* 0x0000000000201947 */ /* 0x000fea0003800000 */
[----:B------:R-:W3:Y:S02]  /*02a0*/  LDCU.64 UR4, c[0x0][0x348] ;  /* 0x00006900ff0477ac */ /* 0x000ee40008000a00 */
[----:B---3--:R-:W-:Y:S02]  /*02b0*/  UIADD3 UR6, UP1, UPT, UR4, 0x80, URZ ;  /* 0x0000008004067890 */ /* 0x008fe4000ff3e0ff */
[----:B------:R-:W-:Y:S02]  /*02c0*/  UIADD3 UR4, UP0, UPT, UR4, 0x180, URZ ;  /* 0x0000018004047890 */ /* 0x000fe4000ff1e0ff */
[----:B------:R-:W-:Y:S02]  /*02d0*/  UIADD3.X UR7, UPT, UPT, URZ, UR5, URZ, UP1, !UPT ;  /* 0x00000005ff077290 */ /* 0x000fe40008ffe4ff */
[----:B------:R-:W-:-:S07]  /*02e0*/  UIADD3.X UR5, UPT, UPT, URZ, UR5, URZ, UP0, !UPT ;  /* 0x00000005ff057290 */ /* 0x000fce00087fe4ff */
[----:B------:R3:W-:Y:S02]  /*02f0*/  UTMACCTL.PF [UR6] ;  /* 0x00000000060079b9 */ /* 0x0007e40008040000 */
[----:B------:R3:W-:Y:S02]  /*0300*/  UTMACCTL.PF [UR4] ;  /* 0x00000000040079b9 */ /* 0x0007e40008040000 */
[----:B---3--:R-:W-:Y:S01]  /*0310*/  NOP ;  /* 0x0000000000007918 */ /* 0x008fe20000000000 */
.L_x_5:
[----:B------:R-:W-:Y:S05]  /*0320*/  BSYNC.RECONVERGENT B0 ;  /* 0x0000000000007941 */ /* 0x000fea0003800200 */
.L_x_4:
[----:B------:R-:W-:Y:S04]  /*0330*/  BSSY.RECONVERGENT B0, `(.L_x_6) ;  /* 0x000000a000007945 */ /* 0x000fe80003800200 */
        /* <DEDUP_REMOVED lines=9> */
.L_x_7:
[----:B------:R-:W-:Y:S05]  /*03d0*/  BSYNC.RECONVERGENT B0 ;  /* 0x0000000000007941 */ /* 0x000fea0003800200 */
.L_x_6:
[----:B------:R-:W3:Y:S01]  /*03e0*/  LDCU.64 UR4, c[0x0][0x888] ;  /* 0x00011100ff0477ac */ /* 0x000ee20008000a00 */
[----:B------:R-:W-:Y:S02]  /*03f0*/  UISETP.EQ.U32.AND UP2, UPT, UR8, URZ, UPT ;  /* 0x000000ff0800728c */ /* 0x000fe4000bf42070 */
[----:B------:R-:W-:Y:S02]  /*0400*/  UPLOP3.LUT UP3, UPT, UPT, UPT, UPT, 0x80, 0x8 ;  /* 0x000000000008789c */ /* 0x000fe40003f6f070 */
[----:B---3--:R-:W-:-:S04]  /*0410*/  UISETP.NE.U32.AND UP0, UPT, UR4, URZ, UPT ;  /* 0x000000ff0400728c */ /* 0x008fc8000bf05070 */
[----:B------:R-:W-:-:S04]  /*0420*/  UISETP.NE.AND.EX UP1, UPT, UR5, URZ, UPT, UP0 ;  /* 0x000000ff0500728c */ /* 0x000fc8000bf25300 */
[----:B------:R-:W-:-:S04]  /*0430*/  UISETP.EQ.OR.EX UP4, UPT, UR9, URZ, !UP1, UP2 ;  /* 0x000000ff0900728c */ /* 0x000fc8000cf82720 */
[----:B------:R-:W-:-:S05]  /*0440*/  UP2UR UR61, UPR, URZ, 0x10 ;  /* 0x00000010ff3d7883 */ /* 0x000fca0008000000 */
[----:B------:R-:W-:Y:S07]  /*0450*/  BRA.U !UP4, `(.L_x_8) ;  /* 0x000000010c207547 */ /* 0x000fee000b800000 */
[----:B------:R-:W-:Y:S01]  /*0460*/  UISETP.NE.U32.AND UP2, UPT, UR8, URZ, UPT ;  /* 0x000000ff0800728c */ /* 0x000fe2000bf45070 */
[----:B-----5:R-:W-:Y:S01]  /*0470*/  FSETP.NEU.AND P0, PT, R39, RZ, PT ;  /* 0x000000ff2700720b */ /* 0x020fe20003f0d000 */
[----:B------:R-:W-:Y:S02]  /*0480*/  USEL UR4, URZ, 0xffffffff, UP1 ;  /* 0xffffffffff047887 */ /* 0x000fe40008800000 */
[----:B------:R-:W-:-:S10]  /*0490*/  UISETP.NE.AND.EX UP2, UPT, UR9, URZ, UPT, UP2 ;  /* 0x000000ff0900728c */ /* 0x000fd4000bf45320 */
[----:B------:R-:W-:Y:S01]  /*04a0*/  VOTEU.ANY UP0, P0 ;  /* 0x0000000000ff7886 */ /* 0x000fe20000000100 */
[----:B------:R-:W-:-:S04]  /*04b0*/  @!UP2 USEL UR4, URZ, 0xffffffff, UP0 ;  /* 0xffffffffff04a887 */ /* 0x000fc80008000000 */
[----:B------:R-:W-:-:S04]  /*04c0*/  ULOP3.LUT UR4, UR4, 0x1, URZ, 0xc0, !UPT ;  /* 0x0000000104047892 */ /* 0x000fc8000f8ec0ff */
[----:B------:R-:W-:-:S11]  /*04d0*/  UISETP.NE.U32.AND UP3, UPT, UR4, 0x1, UPT ;  /* 0x000000010400788c */ /* 0x000fd6000bf65070 */
.L_x_8:
[----:B-12---:R-:W1:Y:S01]  /*04e0*/  SHFL.IDX PT, R2, R80, RZ, 0x1f ;  /* 0x00001fff50027589 */ /* 0x006e6200000e0000 */
[----:B------:R-:W-:Y:S01]  /*04f0*/  UISETP.NE.AND UP5, UPT, UR18, 0x2, UPT ;  /* 0x000000021200788c */ /* 0x000fe2000bfa5270 */
[----:B-1----:R-:W-:-:S13]  /*0500*/  ISETP.NE.AND P0, PT, R2, RZ, PT ;  /* 0x000000ff0200720c */ /* 0x002fda0003f05270 */
[----:B------:R-:W-:Y:S05]  /*0510*/  @P0 BRA `(.L_x_9) ;  /* 0x0000000000500947 */ /* 0x000fea0003800000 */
[----:B------:R-:W1:Y:S01]  /*0520*/  S2UR UR4, SR_CgaCtaId ;  /* 0x00000000000479c3 */ /* 0x000e620000008800 */
[----:B------:R-:W-:Y:S01]  /*0530*/  UMOV UR5, 0x400 ;  /* 0x0000040000057882 */ /* 0x000fe20000000000 */
[----:B------:R-:W-:Y:S01]  /*0540*/  UMOV UR8, 0x1 ;  /* 0x0000000100087882 */ /* 0x000fe20000000000 */
[----:B------:R-:W-:Y:S01]  /*0550*/  UMOV UR6, 0x2 ;  /* 0x0000000200067882 */ /* 0x000fe20000000000 */
[----:B------:R-:W-:-:S04]  /*0560*/  UIADD3 UR8, UPT, UPT, -UR8, 0x100000, URZ ;  /* 0x0010000008087890 */ /* 0x000fc8000fffe1ff */
[----:B------:R-:W-:Y:S02]  /*0570*/  USHF.L.U32 UR9, UR8, 0xb, URZ ;  /* 0x0000000b08097899 */ /* 0x000fe400080006ff */
[----:B------:R-:W-:Y:S02]  /*0580*/  USHF.L.U32 UR8, UR8, 0x1, URZ ;  /* 0x0000000108087899 */ /* 0x000fe400080006ff */
[----:B------:R-:W-:-:S04]  /*0590*/  UIADD3 UR6, UPT, UPT, -UR6, 0x100000, URZ ;  /* 0x0010000006067890 */ /* 0x000fc8000fffe1ff */
[----:B------:R-:W-:Y:S02]  /*05a0*/  USHF.L.U32 UR7, UR6, 0xb, URZ ;  /* 0x0000000b06077899 */ /* 0x000fe400080006ff */
[----:B------:R-:W-:Y:S01]  /*05b0*/  USHF.L.U32 UR6, UR6, 0x1, URZ ;  /* 0x0000000106067899 */ /* 0x000fe200080006ff */
[----:B------:R-:W-:Y:S01]  /*05c0*/  ELECT P0, URZ, PT ;  /* 0x0000000000ff782f */ /* 0x000fe20003800000 */
[----:B-1----:R-:W-:Y:S01]  /*05d0*/  ULEA UR4, UR4, UR5, 0x18 ;  /* 0x0000000504047291 */ /* 0x002fe2000f8ec0ff */
[----:B------:R-:W1:Y:S11]  /*05e0*/  FENCE.VIEW.ASYNC.S ;  /* 0x00000000000073c6 */ /* 0x000e760000000000 */
[----:B-1----:R1:W2:Y:S01]  /*05f0*/  SYNCS.EXCH.64 URZ, [UR4], UR8 ;  /* 0x0000000804ff75b2 */ /* 0x0022a20008000100 */
[----:B------:R1:W3:Y:S01]  /*0600*/  SYNCS.EXCH.64 URZ, [UR4+0x18], UR6 ;  /* 0x0000180604ff75b2 */ /* 0x0002e20008000100 */
[----:B------:R1:W4:Y:S01]  /*0610*/  SYNCS.EXCH.64 URZ, [UR4+0x8], UR8 ;  /* 0x0000080804ff75b2 */ /* 0x0003220008000100 */
[----:B------:R1:W1:Y:S01]  /*0620*/  SYNCS.EXCH.64 URZ, [UR4+0x20], UR6 ;  /* 0x0000200604ff75b2 */ /* 0x0002620008000100 */
[----:B------:R1:W1:Y:S01]  /*0630*/  SYNCS.EXCH.64 URZ, [UR4+0x10], UR8 ;  /* 0x0000100804ff75b2 */ /* 0x0002620008000100 */
[----:B------:R1:W1:Y:S01]  /*0640*/  SYNCS.EXCH.64 URZ, [UR4+0x28], UR6 ;  /* 0x0000280604ff75b2 */ /* 0x0002620008000100 */
[----:B------:R-:W-:Y:S01]  /*0650*/  NOP ;  /* 0x0000000000007918 */ /* 0x000fe20000000000 */
.L_x_9:
[----:B------:R-:W2:Y:S01]  /*0660*/  SHFL.IDX PT, R2, R80, RZ, 0x1f ;  /* 0x00001fff50027589 */ /* 0x000ea200000e0000 */
[----:B------:R-:W-:Y:S01]  /*0670*/  NOP ;  /* 0x0000000000007918 */ /* 0x000fe20000000000 */
[----:B--2---:R-:W-:-:S13]  /*0680*/  ISETP.NE.AND P0, PT, R2, 0x1, PT ;  /* 0x000000010200780c */ /* 0x004fda0003f05270 */
[----:B------:R-:W-:Y:S05]  /*0690*/  @P0 BRA `(.L_x_10) ;  /* 0x0000000000400947 */ /* 0x000fea0003800000 */
[----:B-1----:R-:W1:Y:S01]  /*06a0*/  S2UR UR4, SR_CgaCtaId ;  /* 0x00000000000479c3 */ /* 0x002e620000008800 */
        /* <DEDUP_REMOVED lines=12> */
[----:B-1----:R2:W1:Y:S01]  /*0770*/  SYNCS.EXCH.64 URZ, [UR4+0x30], UR8 ;  /* 0x0000300804ff75b2 */ /* 0x0024620008000100 */
[----:B------:R2:W1:Y:S02]  /*0780*/  SYNCS.EXCH.64 URZ, [UR4+0x38], UR6 ;  /* 0x0000380604ff75b2 */ /* 0x0004640008000100 */
[----:B--2---:R-:W-:Y:S01]  /*0790*/  NOP ;  /* 0x0000000000007918 */ /* 0x004fe20000000000 */
.L_x_10:
[----:B------:R-:W2:Y:S01]  /*07a0*/  SHFL.IDX PT, R2, R80, RZ, 0x1f ;  /* 0x00001fff50027589 */ /* 0x000ea200000e0000 */
[----:B------:R-:W-:Y:S01]  /*07b0*/  NOP ;  /* 0x0000000000007918 */ /* 0x000fe20000000000 */
[----:B--2---:R-:W-:-:S13]  /*07c0*/  ISETP.NE.AND P0, PT, R2, 0x3, PT ;  /* 0x000000030200780c */ /* 0x004fda0003f05270 */
[----:B------:R-:W-:Y:S05]  /*07d0*/  @P0 BRA `(.L_x_11) ;  /* 0x0000000000300947 */ /* 0x000fea0003800000 */
[----:B-1----:R-:W1:Y:S01]  /*07e0*/  S2UR UR4, SR_CgaCtaId ;  /* 0x00000000000479c3 */ /* 0x002e620000008800 */
[----:B------:R-:W-:Y:S01]  /*07f0*/  UMOV UR6, 0x400 ;  /* 0x0000040000067882 */ /* 0x000fe20000000000 */
[----:B------:R-:W-:Y:S01]  /*0800*/  UMOV UR5, 0x20 ;  /* 0x0000002000057882 */ /* 0x000fe20000000000 */
[----:B------:R-:W-:Y:S01]  /*0810*/  ELECT P0, URZ, PT ;  /* 0x0000000000ff782f */ /* 0x000fe20003800000 */
[----:B-1----:R-:W-:Y:S02]  /*0820*/  ULEA UR6, UR4, UR6, 0x18 ;  /* 0x0000000604067291 */ /* 0x002fe4000f8ec0ff */
[----:B------:R-:W-:-:S04]  /*0830*/  UIADD3 UR4, UPT, UPT, -UR5, 0x100000, URZ ;  /* 0x0010000005047890 */ /* 0x000fc8000fffe1ff */
[----:B------:R-:W-:Y:S02]  /*0840*/  USHF.L.U32 UR5, UR4, 0xb, URZ ;  /* 0x0000000b04057899 */ /* 0x000fe400080006ff */
[----:B------:R-:W-:Y:S01]  /*0850*/  USHF.L.U32 UR4, UR4, 0x1, URZ ;  /* 0x0000000104047899 */ /* 0x000fe200080006ff */
[----:B------:R-:W1:Y:S11]  /*0860*/  FENCE.VIEW.ASYNC.S ;  /* 0x00000000000073c6 */ /* 0x000e760000000000 */
[----:B-1----:R2:W1:Y:S01]  /*0870*/  SYNCS.EXCH.64 URZ, [UR6+0x40], UR4 ;  /* 0x0000400406ff75b2 */ /* 0x0024620008000100 */
[----:B------:R2:W1:Y:S02]  /*0880*/  SYNCS.EXCH.64 URZ, [UR6+0x48], UR4 ;  /* 0x0000480406ff75b2 */ /* 0x0004640008000100 */
[----:B--2---:R-:W-:Y:S01]  /*0890*/  NOP ;  /* 0x0000000000007918 */ /* 0x004fe20000000000 */
.L_x_11:
[----:B------:R-:W2:Y:S01]  /*08a0*/  SHFL.IDX PT, R2, R80, RZ, 0x1f ;  /* 0x00001fff50027589 */ /* 0x000ea200000e0000 */
[----:B------:R-:W-:Y:S01]  /*08b0*/  NOP ;  /* 0x0000000000007918 */ /* 0x000fe20000000000 */
[----:B--2---:R-:W-:-:S13]  /*08c0*/  ISETP.NE.AND P0, PT, R2, 0x4, PT ;  /* 0x000000040200780c */ /* 0x004fda0003f05270 */
[----:B------:R-:W-:Y:S05]  /*08d0*/  @P0 BRA `(.L_x_12) ;  /* 0x00000000004c0947 */ /* 0x000fea0003800000 */
[----:B-1----:R-:W1:Y:S01]  /*08e0*/  S2UR UR6, SR_CgaCtaId ;  /* 0x00000000000679c3 */ /* 0x002e620000008800 */
[----:B------:R-:W-:Y:S01]  /*08f0*/  UMOV UR4, 0x1e0 ;  /* 0x000001e000047882 */ /* 0x000fe20000000000 */
[----:B------:R-:W-:Y:S01]  /*0900*/  UMOV UR5, 0x400 ;  /* 0x0000040000057882 */ /* 0x000fe20000000000 */
[----:B------:R-:W-:Y:S01]  /*0910*/  USEL UR4, UR4, 0x1a0, UP3 ;  /* 0x000001a004047887 */ /* 0x000fe20009800000 */
[----:B------:R-:W-:Y:S01]  /*0920*/  UMOV UR8, 0x1 ;  /* 0x0000000100087882 */ /* 0x000fe20000000000 */
[----:B------:R-:W-:Y:S01]  /*0930*/  ELECT P0, URZ, PT ;  /* 0x0000000000ff782f */ /* 0x000fe20003800000 */
[----:B------:R-:W-:-:S04]  /*0940*/  UIADD3 UR8, UPT, UPT, -UR8, 0x100000, URZ ;  /* 0x0010000008087890 */ /* 0x000fc8000fffe1ff */
[----:B------:R-:W-:Y:S02]  /*0950*/  USHF.L.U32 UR9, UR8, 0xb, URZ ;  /* 0x0000000b08097899 */ /* 0x000fe400080006ff */
[----:B------:R-:W-:Y:S02]  /*0960*/  USHF.L.U32 UR8, UR8, 0x1, URZ ;  /* 0x0000000108087899 */ /* 0x000fe400080006ff */
[----:B-1----:R-:W-:Y:S02]  /*0970*/  ULEA UR6, UR6, UR5, 0x18 ;  /* 0x0000000506067291 */ /* 0x002fe4000f8ec0ff */
[----:B------:R-:W-:-:S04]  /*0980*/  UIADD3 UR4, UPT, UPT, -UR4, 0x100000, URZ ;  /* 0x0010000004047890 */ /* 0x000fc8000fffe1ff */
[----:B------:R-:W-:Y:S02]  /*0990*/  USHF.L.U32 UR5, UR4, 0xb, URZ ;  /* 0x0000000b04057899 */ /* 0x000fe400080006ff */
[----:B------:R-:W-:Y:S01]  /*09a0*/  USHF.L.U32 UR4, UR4, 0x1, URZ ;  /* 0x0000000104047899 */ /* 0x000fe200080006ff */
[----:B------:R-:W1:Y:S03]  /*09b0*/  FENCE.VIEW.ASYNC.S ;  /* 0x00000000000073c6 */ /* 0x000e660000000000 */
[----:B-1----:R2:W1:Y:S08]  /*09c0*/  SYNCS.EXCH.64 URZ, [UR6+0x50], UR8 ;  /* 0x0000500806ff75b2 */ /* 0x0024700008000100 */
[----:B------:R2:W1:Y:S01]  /*09d0*/  SYNCS.EXCH.64 URZ, [UR6+0x60], UR4 ;  /* 0x0000600406ff75b2 */ /* 0x0004620008000100 */
[----:B------:R2:W1:Y:S01]  /*09e0*/  SYNCS.EXCH.64 URZ, [UR6+0x58], UR8 ;  /* 0x0000580806ff75b2 */ /* 0x0004620008000100 */
[----:B------:R2:W1:Y:S02]  /*09f0*/  SYNCS.EXCH.64 URZ, [UR6+0x68], UR4 ;  /* 0x0000680406ff75b2 */ /* 0x0004640008000100 */
[----:B--2---:R-:W-:Y:S01]  /*0a00*/  NOP ;  /* 0x0000000000007918 */ /* 0x004fe20000000000 */
.L_x_12:
        /* <DEDUP_REMOVED lines=18> */
[----:B------:R2:W1:Y:S01]  /*0b30*/  SYNCS.EXCH.64 URZ, [UR4+0x90], UR6 ;  /* 0x0000900604ff75b2 */ /* 0x0004620008000100 */
[----:B------:R2:W1:Y:S01]  /*0b40*/  SYNCS.EXCH.64 URZ, [UR4+0x78], UR8 ;  /* 0x0000780804ff75b2 */ /* 0x0004620008000100 */
[----:B------:R2:W1:Y:S01]  /*0b50*/  SYNCS.EXCH.64 URZ, [UR4+0x98], UR6 ;  /* 0x0000980604ff75b2 */ /* 0x0004620008000100 */
[----:B------:R2:W1:Y:S01]  /*0b60*/  SYNCS.EXCH.64 URZ, [UR4+0x80], UR8 ;  /* 0x0000800804ff75b2 */ /* 0x0004620008000100 */
[----:B------:R2:W1:Y:S01]  /*0b70*/  SYNCS.EXCH.64 URZ, [UR4+0xa0], UR6 ;  /* 0x0000a00604ff75b2 */ /* 0x0004620008000100 */
[----:B------:R2:W1:Y:S01]  /*0b80*/  SYNCS.EXCH.64 URZ, [UR4+0x88], UR8 ;  /* 0x0000880804ff75b2 */ /* 0x0004620008000100 */
[----:B------:R2:W1:Y:S02]  /*0b90*/  SYNCS.EXCH.64 URZ, [UR4+0xa8], UR6 ;  /* 0x0000a80604ff75b2 */ /* 0x0004640008000100 */
[----:B--2---:R-:W-:Y:S01]  /*0ba0*/  NOP ;  /* 0x0000000000007918 */ /* 0x004fe20000000000 */
.L_x_13:
[----:B------:R-:W2:Y:S01]  /*0bb0*/  SHFL.IDX PT, R2, R80, RZ, 0x1f ;  /* 0x00001fff50027589 */ /* 0x000ea200000e0000 */
[----:B------:R-:W1:Y:S01]  /*0bc0*/  S2UR UR48, SR_CgaCtaId ;  /* 0x00000000003079c3 */ /* 0x000e620000008800 */
[----:B------:R-:W-:Y:S01]  /*0bd0*/  NOP ;  /* 0x0000000000007918 */ /* 0x000fe20000000000 */
[----:B--2---:R-:W-:-:S13]  /*0be0*/  ISETP.NE.AND P0, PT, R2, 0x3, PT ;  /* 0x000000030200780c */ /* 0x004fda0003f05270 */
[----:B-1----:R-:W-:Y:S05]  /*0bf0*/  @P0 BRA `(.L_x_14) ;  /* 0x0000000000340947 */ /* 0x002fea0003800000 */
[----:B------:R-:W-:Y:S01]  /*0c00*/  UMOV UR4, 0x400 ;  /* 0x0000040000047882 */ /* 0x000fe20000000000 */
[----:B------:R-:W-:Y:S01]  /*0c10*/  UMOV UR6, 0x20 ;  /* 0x0000002000067882 */ /* 0x000fe20000000000 */
[----:B------:R-:W-:Y:S02]  /*0c20*/  ULEA UR4, UR48, UR4, 0x18 ;  /* 0x0000000430047291 */ /* 0x000fe4000f8ec0ff */
[----:B------:R-:W-:-:S04]  /*0c30*/  UIADD3 UR6, UPT, UPT, -UR6, 0x100000, URZ ;  /* 0x0010000006067890 */ /* 0x000fc8000fffe1ff */
[----:B------:R-:W-:Y:S02]  /*0c40*/  USHF.L.U32 UR7, UR6, 0xb, URZ ;  /* 0x0000000b06077899 */ /* 0x000fe400080006ff */
[----:B------:R-:W-:Y:S01]  /*0c50*/  USHF.L.U32 UR6, UR6, 0x1, URZ ;  /* 0x0000000106067899 */ /* 0x000fe200080006ff */
[----:B------:R-:W-:Y:S01]  /*0c60*/  ELECT P0, URZ, PT ;  /* 0x0000000000ff782f */ /* 0x000fe20003800000 */
[----:B------:R-:W1:Y:S10]  /*0c70*/  FENCE.VIEW.ASYNC.S ;  /* 0x00000000000073c6 */ /* 0x000e740000000000 */
[----:B-1----:R1:W2:Y:S01]  /*0c80*/  SYNCS.EXCH.64 URZ, [UR4+0xb0], UR6 ;  /* 0x0000b00604ff75b2 */ /* 0x0022a20008000100 */
[----:B------:R1:W1:Y:S01]  /*0c90*/  SYNCS.EXCH.64 URZ, [UR4+0xc0], UR6 ;  /* 0x0000c00604ff75b2 */ /* 0x0002620008000100 */
[----:B------:R1:W1:Y:S01]  /*0ca0*/  SYNCS.EXCH.64 URZ, [UR4+0xb8], UR6 ;  /* 0x0000b80604ff75b2 */ /* 0x0002620008000100 */
[----:B------:R1:W1:Y:S01]  /*0cb0*/  SYNCS.EXCH.64 URZ, [UR4+0xc8], UR6 ;  /* 0x0000c80604ff75b2 */ /* 0x0002620008000100 */
[----:B------:R-:W-:Y:S01]  /*0cc0*/  NOP ;  /* 0x0000000000007918 */ /* 0x000fe20000000000 */
.L_x_14:
[----:B-1----:R-:W1:Y:S01]  /*0cd0*/  LDCU UR4, c[0x0][0x36c] ;  /* 0x00006d80ff0477ac */ /* 0x002e620008000800 */
[----:B------:R-:W-:Y:S01]  /*0ce0*/  ISETP.NE.OR P3, PT, R0, 0x2, !P3 ;  /* 0x000000020000780c */ /* 0x000fe20005f65670 */
[----:B------:R-:W-:Y:S01]  /*0cf0*/  NOP ;  /* 0x0000000000007918 */ /* 0x000fe20000000000 */
[----:B------:R-:W-:Y:S01]  /*0d00*/  LOP3.LUT R0, R76, 0x1f, RZ, 0xc0, !PT ;  /* 0x0000001f4c007812 */ /* 0x000fe200078ec0ff */
[----:B------:R-:W-:Y:S02]  /*0d10*/  UISETP.NE.AND UP4, UPT, UR18, URZ, UPT ;  /* 0x000000ff1200728c */ /* 0x000fe4000bf85270 */
[----:B-1----:R-:W-:-:S09]  /*0d20*/  UISETP.EQ.U32.AND UP6, UPT, UR4, 0x1, UPT ;  /* 0x000000010400788c */ /* 0x002fd2000bfc2070 */
[----:B------:R-:W-:Y:S05]  /*0d30*/  BRA.U !UP6, `(.L_x_15) ;  /* 0x000000010e087547 */ /* 0x000fea000b800000 */
[----:B--234-:R-:W-:Y:S01]  /*0d40*/  UCGABAR_ARV ;  /* 0x00000000000079c7 */ /* 0x01cfe20008000000 */
[----:B------:R-:W-:Y:S05]  /*0d50*/  BRA `(.L_x_16) ;  /* 0x0000000000047947 */ /* 0x000fea0003800000 */
.L_x_15:
[----:B--234-:R-:W-:Y:S01]  /*0d60*/  NOP ;  /* 0x0000000000007918 */ /* 0x01cfe20000000000 */
.L_x_16:
[----:B------:R-:W1:Y:S01]  /*0d70*/  S2UR UR46, SR_CTAID.X ;  /* 0x00000000002e79c3 */ /* 0x000e620000002500 */
[----:B------:R-:W-:-:S05]  /*0d80*/  CS2R.32 R3, SR_CgaSize ;  /* 0x0000000000037805 */ /* 0x000fca0000008a00 */
[----:B------:R-:W-:-:S05]  /*0d90*/  IMAD R3, R3, -0xa0, RZ ;  /* 0xffffff6003037824 */ /* 0x000fca00078e02ff */
[----:B------:R-:W-:-:S14]  /*0da0*/  R2UR UR5, R3 ;  /* 0x00000000030572ca */ /* 0x000fdc00000e0000 */
[----:B------:R-:W2:Y:S01]  /*0db0*/  LDCU UR5, c[0x0][UR5+0x2b0] ;  /* 0x00005600050577ac */ /* 0x000ea20008000800 */
[----:B------:R-:W-:-:S05]  /*0dc0*/  CS2R.32 R3, SR_CgaSize ;  /* 0x0000000000037805 */ /* 0x000fca0000008a00 */
[----:B------:R-:W-:-:S05]  /*0dd0*/  IMAD R3, R3, -0xa0, RZ ;  /* 0xffffff6003037824 */ /* 0x000fca00078e02ff */
[----:B------:R-:W-:-:S14]  /*0de0*/  R2UR UR4, R3 ;  /* 0x00000000030472ca */ /* 0x000fdc00000e0000 */
[----:B------:R-:W3:Y:S01]  /*0df0*/  LDCU UR4, c[0x0][UR4+0x2b4] ;  /* 0x00005680040477ac */ /* 0x000ee20008000800 */
[----:B------:R-:W4:Y:S01]  /*0e00*/  S2UR UR45, SR_CTAID.Y ;  /* 0x00000000002d79c3 */ /* 0x000f220000002600 */
[----:B------:R-:W-:-:S05]  /*0e10*/  CS2R.32 R3, SR_CgaSize ;  /* 0x0000000000037805 */ /* 0x000fca0000008a00 */
[----:B------:R-:W-:-:S05]  /*0e20*/  IMAD R3, R3, -0xa0, RZ ;  /* 0xffffff6003037824 */ /* 0x000fca00078e02ff */
[----:B------:R-:W-:-:S14]  /*0e30*/  R2UR UR60, R3 ;  /* 0x00000000033c72ca */ /* 0x000fdc00000e0000 */
[----:B------:R-:W3:Y:S01]  /*0e40*/  LDCU UR60, c[0x0][UR60+0x2a0] ;  /* 0x000054003c3c77ac */ /* 0x000ee20008000800 */
[----:B------:R-:W-:-:S05]  /*0e50*/  CS2R.32 R3, SR_CgaSize ;  /* 0x0000000000037805 */ /* 0x000fca0000008a00 */
[----:B------:R-:W-:-:S05]  /*0e60*/  IMAD R3, R3, -0xa0, RZ ;  /* 0xffffff6003037824 */ /* 0x000fca00078e02ff */
[----:B------:R-:W-:-:S14]  /*0e70*/  R2UR UR57, R3 ;  /* 0x00000000033972ca */ /* 0x000fdc00000e0000 */
[----:B------:R-:W3:Y:S01]  /*0e80*/  LDCU UR57, c[0x0][UR57+0x2a4] ;  /* 0x00005480393977ac */ /* 0x000ee20008000800 */
[----:B------:R-:W-:Y:S01]  /*0e90*/  USHF.L.U32 UR24, UR48, 0xa, URZ ;  /* 0x0000000a30187899 */ /* 0x000fe200080006ff */
[----:B------:R-:W3:Y:S01]  /*0ea0*/  LDCU UR19, c[0x0][0xb24] ;  /* 0x00016480ff1377ac */ /* 0x000ee20008000800 */
[----:B------:R-:W3:Y:S01]  /*0eb0*/  LDCU UR42, c[0x0][0xb24] ;  /* 0x00016480ff2a77ac */ /* 0x000ee20008000800 */
[----:B-1----:R-:W-:Y:S01]  /*0ec0*/  I2FP.F32.U32 R3, UR46 ;  /* 0x0000002e00037c45 */ /* 0x002fe20008201000 */
[----:B------:R-:W1:Y:S04]  /*0ed0*/  LDCU UR22, c[0x0][0xb30] ;  /* 0x00016600ff1677ac */ /* 0x000e680008000800 */
[----:B--2---:R-:W-:Y:S01]  /*0ee0*/  FMUL R3, R3, UR5 ;  /* 0x0000000503037c20 */ /* 0x004fe20008400000 */
[----:B------:R-:W-:Y:S01]  /*0ef0*/  ULOP3.LUT UR24, UR24, 0x400, URZ, 0xc0, !UPT ;  /* 0x0000040018187892 */ /* 0x000fe2000f8ec0ff */
[----:B----4-:R-:W-:-:S04]  /*0f00*/  I2FP.F32.U32 R2, UR45 ;  /* 0x0000002d00027c45 */ /* 0x010fc80008201000 */
[----:B------:R-:W2:Y:S01]  /*0f10*/  F2I.U32.TRUNC.NTZ R3, R3 ;  /* 0x0000000300037305 */ /* 0x000ea2000020f000 */
[----:B---3--:R-:W-:-:S07]  /*0f20*/  FMUL R2, R2, UR4 ;  /* 0x0000000402027c20 */ /* 0x008fce0008400000 */
[----:B------:R-:W3:Y:S01]  /*0f30*/  F2I.U32.TRUNC.NTZ R2, R2 ;  /* 0x0000000200027305 */ /* 0x000ee2000020f000 */
[----:B--2---:R-:W-:Y:S02]  /*0f40*/  R2UR UR5, R3 ;  /* 0x00000000030572ca */ /* 0x004fe400000e0000 */
[----:B---3--:R-:W-:Y:S02]  /*0f50*/  R2UR UR4, R2 ;  /* 0x00000000020472ca */ /* 0x008fe400000e0000 */
[----:B------:R-:W-:-:S09]  /*0f60*/  PRMT R2, RZ, 0x7610, R2 ;  /* 0x00007610ff027816 */ /* 0x000fd20000000002 */
[----:B------:R-:W-:-:S04]  /*0f70*/  UIADD3 UR5, UPT, UPT, -UR5, URZ, URZ ;  /* 0x000000ff05057290 */ /* 0x000fc8000fffe1ff */
[----:B------:R-:W-:Y:S02]  /*0f80*/  UIMAD UR60, UR60, UR5, UR46 ;  /* 0x000000053c3c72a4 */ /* 0x000fe4000f8e022e */
[----:B------:R-:W-:-:S04]  /*0f90*/  UIADD3 UR4, UPT, UPT, -UR4, URZ, URZ ;  /* 0x000000ff04047290 */ /* 0x000fc8000fffe1ff */
[----:B------:R-:W-:Y:S01]  /*0fa0*/  UIMAD UR57, UR57, UR4, UR45 ;  /* 0x00000004393972a4 */ /* 0x000fe2000f8e022d */
[----:B-1----:R-:W-:Y:S11]  /*0fb0*/  BRA.U UP4, `(.L_x_17) ;  /* 0x0000000104247547 */ /* 0x002ff6000b800000 */
[----:B------:R-:W-:-:S04]  /*0fc0*/  UISETP.NE.AND UP0, UPT, UR57, URZ, UPT ;  /* 0x000000ff3900728c */ /* 0x000fc8000bf05270 */
[----:B------:R-:W-:-:S04]  /*0fd0*/  UISETP.EQ.OR UP0, UPT, UR60, URZ, !UP0 ;  /* 0x000000ff3c00728c */ /* 0x000fc8000c702670 */
[----:B------:R-:W-:Y:S02]  /*0fe0*/  USEL UR5, URZ, 0x1, !UP0 ;  /* 0x00000001ff057887 */ /* 0x000fe4000c000000 */
[----:B------:R-:W-:-:S04]  /*0ff0*/  UISETP.NE.AND UP0, UPT, UR57, URZ, UPT ;  /* 0x000000ff3900728c */ /* 0x000fc8000bf05270 */
[----:B------:R-:W-:Y:S02]  /*1000*/  USEL UR4, URZ, 0x2, UP0 ;  /* 0x00000002ff047887 */ /* 0x000fe40008000000 */
[----:B------:R-:W-:-:S04]  /*1010*/  UISETP.NE.AND UP0, UPT, UR60, 0x1, UPT ;  /* 0x000000013c00788c */ /* 0x000fc8000bf05270 */
[----:B------:R-:W-:-:S04]  /*1020*/  USEL UR4, UR4, 0x2, UP0 ;  /* 0x0000000204047887 */ /* 0x000fc80008000000 */
[----:B------:R-:W-:-:S06]  /*1030*/  UIADD3 UR4, UPT, UPT, UR5, UR4, URZ ;  /* 0x0000000405047290 */ /* 0x000fcc000fffe0ff */
[----:B------:R-:W-:-:S07]  /*1040*/  MOV R2, UR4 ;  /* 0x0000000400027c02 */ /* 0x000fce0008000f00 */
.L_x_17:
[----:B------:R-:W1:Y:S01]  /*1050*/  S2UR UR36, SR_CTAID.Z ;  /* 0x00000000002479c3 */ /* 0x000e620000002700 */
[----:B------:R-:W-:-:S09]  /*1060*/  UISETP.GE.AND UP0, UPT, UR19, 0x1, UPT ;  /* 0x000000011300788c */ /* 0x000fd2000bf06270 */
[----:B------:R-:W-:Y:S05]  /*1070*/  BRA.U !UP0, `(.L_x_18) ;  /* 0x0000000108d07547 */ /* 0x000fea000b800000 */
[----:B------:R-:W2:Y:S01]  /*1080*/  LDCU UR20, c[0x0][0xb0c] ;  /* 0x00016180ff1477ac */ /* 0x000ea20008000800 */
[----:B------:R-:W3:Y:S01]  /*1090*/  LDCU.128 UR12, c[0x0][0xb10] ;  /* 0x00016200ff0c77ac */ /* 0x000ee20008000c00 */
[----:B------:R-:W4:Y:S01]  /*10a0*/  LDCU UR6, c[0x0][0x370] ;  /* 0x00006e00ff0677ac */ /* 0x000f220008000800 */
[----:B------:R-:W1:Y:S01]  /*10b0*/  LDCU UR7, c[0x0][0x374] ;  /* 0x00006e80ff0777ac */ /* 0x000e620008000800 */
[----:B------:R-:W1:Y:S01]  /*10c0*/  LDCU UR21, c[0x0][0xb20] ;  /* 0x00016400ff1577ac */ /* 0x000e620008000800 */
[----:B--2---:R-:W-:Y:S02]  /*10d0*/  UISETP.NE.AND UP0, UPT, UR20, 0x1, UPT ;  /* 0x000000011400788c */ /* 0x004fe4000bf05270 */
[----:B---3--:R-:W-:Y:S01]  /*10e0*/  UIMAD.WIDE.U32 UR4, UR46, UR12, URZ ;  /* 0x0000000c2e0472a5 */ /* 0x008fe2000f8e00ff */
[----:B------:R-:W2:Y:S01]  /*10f0*/  LDCU.64 UR8, c[0x0][0xb28] ;  /* 0x00016500ff0877ac */ /* 0x000ea20008000a00 */
[----:B----4-:R-:W-:Y:S02]  /*1100*/  UIMAD.WIDE.U32 UR10, UR6, UR12, URZ ;  /* 0x0000000c060a72a5 */ /* 0x010fe4000f8e00ff */
[----:B------:R-:W-:-:S02]  /*1110*/  USHF.R.U32.HI UR5, URZ, UR13, UR5 ;  /* 0x0000000dff057299 */ /* 0x000fc40008011605 */
[----:B------:R-:W-:Y:S02]  /*1120*/  UISETP.NE.AND UP2, UPT, UR19, 0x1, UPT ;  /* 0x000000011300788c */ /* 0x000fe4000bf45270 */
[----:B------:R-:W-:Y:S01]  /*1130*/  USEL UR5, UR46, UR5, !UP0 ;  /* 0x000000052e057287 */ /* 0x000fe2000c000000 */
[----:B------:R-:W-:Y:S01]  /*1140*/  UMOV UR10, UR11 ;  /* 0x0000000b000a7c82 */ /* 0x000fe20008000000 */
[----:B------:R-:W-:Y:S02]  /*1150*/  UIMAD.WIDE.U32 UR16, UR45, UR15, URZ ;  /* 0x0000000f2d1072a5 */ /* 0x000fe4000f8e00ff */
[----:B------:R-:W-:Y:S02]  /*1160*/  @UP0 USHF.R.U32.HI UR6, URZ, UR13, UR10 ;  /* 0x0000000dff060299 */ /* 0x000fe4000801160a */
[----:B------:R-:W-:Y:S02]  /*1170*/  UISETP.NE.AND UP0, UPT, UR14, 0x1, UPT ;  /* 0x000000010e00788c */ /* 0x000fe4000bf05270 */
[----:B-1----:R-:W-:-:S02]  /*1180*/  UIMAD.WIDE.U32 UR10, UR7, UR15, URZ ;  /* 0x0000000f070a72a5 */ /* 0x002fc4000f8e00ff */
[----:B--2---:R-:W-:Y:S01]  /*1190*/  UIMAD.WIDE.U32 UR12, UR6, UR8, URZ ;  /* 0x00000008060c72a5 */ /* 0x004fe2000f8e00ff */
[----:B------:R-:W-:Y:S02]  /*11a0*/  UMOV UR4, UR17 ;  /* 0x0000001100047c82 */ /* 0x000fe40008000000 */
[----:B------:R-:W-:Y:S02]  /*11b0*/  USHF.R.U32.HI UR4, URZ, UR21, UR4 ;  /* 0x00000015ff047299 */ /* 0x000fe40008011604 */
[----:B------:R-:W-:Y:S02]  /*11c0*/  UMOV UR10, UR11 ;  /* 0x0000000b000a7c82 */ /* 0x000fe40008000000 */
[----:B------:R-:W-:Y:S01]  /*11d0*/  UMOV UR12, UR13 ;  /* 0x0000000d000c7c82 */ /* 0x000fe20008000000 */
[----:B------:R-:W-:Y:S02]  /*11e0*/  @UP0 USHF.R.U32.HI UR7, URZ, UR21, UR10 ;  /* 0x00000015ff070299 */ /* 0x000fe4000801160a */
[----:B------:R-:W-:-:S02]  /*11f0*/  USEL UR4, UR45, UR4, !UP0 ;  /* 0x000000042d047287 */ /* 0x000fc4000c000000 */
[----:B------:R-:W-:Y:S02]  /*1200*/  UIMAD.WIDE.U32 UR10, UR7, UR8, URZ ;  /* 0x00000008070a72a5 */ /* 0x000fe4000f8e00ff */
[----:B------:R-:W-:Y:S02]  /*1210*/  @UP2 USHF.R.U32.HI UR6, URZ, UR9, UR12 ;  /* 0x00000009ff062299 */ /* 0x000fe4000801160c */
[----:B------:R-:W-:-:S03]  /*1220*/  UIMAD.WIDE.U32 UR12, UR4, UR8, URZ ;  /* 0x00000008040c72a5 */ /* 0x000fc6000f8e00ff */
[----:B------:R-:W-:Y:S02]  /*1230*/  UMOV UR10, UR11 ;  /* 0x0000000b000a7c82 */ /* 0x000fe40008000000 */
[----:B------:R-:W-:Y:S02]  /*1240*/  @UP2 USHF.R.U32.HI UR7, URZ, UR9, UR10 ;  /* 0x00000009ff072299 */ /* 0x000fe4000801160a */
[----:B------:R-:W-:Y:S02]  /*1250*/  UIMAD UR10, UR6, UR19, URZ ;  /* 0x00000013060a72a4 */ /* 0x000fe4000f8e02ff */
[----:B------:R-:W-:-:S04]  /*1260*/  UIMAD UR7, UR7, UR19, URZ ;  /* 0x00000013070772a4 */ /* 0x000fc8000f8e02ff */
[----:B------:R-:W-:-:S03]  /*1270*/  UISETP.GE.AND UP0, UPT, UR4, UR7, UPT ;  /* 0x000000070400728c */ /* 0x000fc6000bf06270 */
[----:B------:R-:W-:Y:S01]  /*1280*/  UMOV UR7, UR13 ;  /* 0x0000000d00077c82 */ /* 0x000fe20008000000 */
[----:B------:R-:W-:Y:S02]  /*1290*/  UISETP.GE.OR UP0, UPT, UR5, UR10, UP0 ;  /* 0x0000000a0500728c */ /* 0x000fe40008706670 */
[----:B------:R-:W-:Y:S02]  /*12a0*/  UIMAD.WIDE.U32 UR10, UR5, UR8, URZ ;  /* 0x00000008050a72a5 */ /* 0x000fe4000f8e00ff */
[----:B------:R-:W-:Y:S02]  /*12b0*/  USHF.R.U32.HI UR7, URZ, UR9, UR7 ;  /* 0x00000009ff077299 */ /* 0x000fe40008011607 */
[----:B------:R-:W-:Y:S02]  /*12c0*/  UIADD3 UR10, UPT, UPT, -UR4, URZ, URZ ;  /* 0x000000ff040a7290 */ /* 0x000fe4000fffe1ff */
[----:B------:R-:W-:Y:S02]  /*12d0*/  USEL UR7, UR4, UR7, !UP2 ;  /* 0x0000000704077287 */ /* 0x000fe4000d000000 */
[----:B------:R-:W-:Y:S01]  /*12e0*/  UIMAD UR10, UR14, UR10, UR45 ;  /* 0x0000000a0e0a72a4 */ /* 0x000fe2000f8e022d */
[----:B------:R-:W-:Y:S01]  /*12f0*/  @!UP0 UMOV UR8, UR11 ;  /* 0x0000000b00088c82 */ /* 0x000fe20008000000 */
[----:B------:R-:W-:-:S02]  /*1300*/  UIADD3 UR11, UPT, UPT, -UR5, URZ, URZ ;  /* 0x000000ff050b7290 */ /* 0x000fc4000fffe1ff */
[----:B------:R-:W-:Y:S02]  /*1310*/  @!UP0 USHF.R.U32.HI UR8, URZ, UR9, UR8 ;  /* 0x00000009ff088299 */ /* 0x000fe40008011608 */
[----:B------:R-:W-:Y:S02]  /*1320*/  UIADD3 UR9, UPT, UPT, -UR7, URZ, URZ ;  /* 0x000000ff07097290 */ /* 0x000fe4000fffe1ff */
[----:B------:R-:W-:Y:S02]  /*1330*/  @!UP0 USEL UR8, UR5, UR8, !UP2 ;  /* 0x0000000805088287 */ /* 0x000fe4000d000000 */
[----:B------:R-:W-:Y:S02]  /*1340*/  UIMAD UR9, UR19, UR9, UR4 ;  /* 0x00000009130972a4 */ /* 0x000fe4000f8e0204 */
[----:B------:R-:W-:Y:S02]  /*1350*/  @!UP0 UIADD3 UR7, UPT, UPT, UR7, -UR8, URZ ;  /* 0x8000000807078290 */ /* 0x000fe4000fffe0ff */
[----:B------:R-:W-:-:S02]  /*1360*/  @!UP0 UIMAD UR6, UR9, UR6, UR8 ;  /* 0x00000006090682a4 */ /* 0x000fc4000f8e0208 */
[----:B------:R-:W-:Y:S02]  /*1370*/  @!UP0 UIMAD UR4, UR7, UR19, UR5 ;  /* 0x00000013070482a4 */ /* 0x000fe4000f8e0205 */
[----:B------:R-:W-:Y:S02]  /*1380*/  UIMAD UR46, UR20, UR11, UR46 ;  /* 0x0000000b142e72a4 */ /* 0x000fe4000f8e022e */
[----:B------:R-:W-:Y:S01]  /*1390*/  UIMAD UR45, UR4, UR14, UR10 ;  /* 0x0000000e042d72a4 */ /* 0x000fe2000f8e020a */
[----:B------:R-:W-:Y:S02]  /*13a0*/  @!UP0 UMOV UR5, UR6 ;  /* 0x0000000600058c82 */ /* 0x000fe40008000000 */
[----:B------:R-:W-:-:S12]  /*13b0*/  UIMAD UR46, UR5, UR20, UR46 ;  /* 0x00000014052e72a4 */ /* 0x000fd8000f8e022e */
.L_x_18:
[----:B------:R-:W-:-:S09]  /*13c0*/  UISETP.NE.AND UP0, UPT, UR22, 0x1, UPT ;  /* 0x000000011600788c */ /* 0x000fd2000bf05270 */
[----:B------:R-:W-:Y:S05]  /*13d0*/  BRA.U UP0, `(.L_x_19) ;  /* 0x0000000100407547 */ /* 0x000fea000b800000 */
[----:B------:R-:W2:Y:S01]  /*13e0*/  LDCU.128 UR8, c[0x0][0xb10] ;  /* 0x00016200ff0877ac */ /* 0x000ea20008000c00 */
[----:B------:R-:W3:Y:S01]  /*13f0*/  LDCU UR12, c[0x0][0xb0c] ;  /* 0x00016180ff0c77ac */ /* 0x000ee20008000800 */
[----:B------:R-:W4:Y:S01]  /*1400*/  LDCU UR13, c[0x0][0xb20] ;  /* 0x00016400ff0d77ac */ /* 0x000f220008000800 */
[----:B--2---:R-:W-:Y:S02]  /*1410*/  UIMAD.WIDE.U32 UR4, UR46, UR8, URZ ;  /* 0x000000082e0472a5 */ /* 0x004fe4000f8e00ff */
[----:B------:R-:W-:Y:S02]  /*1420*/  UIMAD.WIDE.U32 UR6, UR45, UR11, URZ ;  /* 0x0000000b2d0672a5 */ /* 0x000fe4000f8e00ff */
[----:B---3--:R-:W-:Y:S02]  /*1430*/  UISETP.NE.AND UP0, UPT, UR12, 0x1, UPT ;  /* 0x000000010c00788c */ /* 0x008fe4000bf05270 */
[----:B------:R-:W-:-:S03]  /*1440*/  USHF.R.U32.HI UR5, URZ, UR9, UR5 ;  /* 0x00000009ff057299 */ /* 0x000fc60008011605 */
[----:B------:R-:W-:Y:S01]  /*1450*/  UMOV UR4, UR7 ;  /* 0x0000000700047c82 */ /* 0x000fe20008000000 */
[----:B------:R-:W-:Y:S02]  /*1460*/  USEL UR5, UR46, UR5, !UP0 ;  /* 0x000000052e057287 */ /* 0x000fe4000c000000 */
[----:B------:R-:W-:Y:S02]  /*1470*/  UISETP.NE.AND UP0, UPT, UR10, 0x1, UPT ;  /* 0x000000010a00788c */ /* 0x000fe4000bf05270 */
[----:B----4-:R-:W-:-:S04]  /*1480*/  USHF.R.U32.HI UR4, URZ, UR13, UR4 ;  /* 0x0000000dff047299 */ /* 0x010fc80008011604 */
[----:B------:R-:W-:-:S04]  /*1490*/  USEL UR4, UR45, UR4, !UP0 ;  /* 0x000000042d047287 */ /* 0x000fc8000c000000 */
[----:B------:R-:W-:Y:S02]  /*14a0*/  UIADD3 UR6, UPT, UPT, UR5, -UR4, URZ ;  /* 0x8000000405067290 */ /* 0x000fe4000fffe0ff */
[----:B------:R-:W-:Y:S02]  /*14b0*/  UIADD3 UR4, UPT, UPT, -UR5, UR4, URZ ;  /* 0x0000000405047290 */ /* 0x000fe4000fffe1ff */
[----:B------:R-:W-:Y:S02]  /*14c0*/  UIMAD UR45, UR6, UR10, UR45 ;  /* 0x0000000a062d72a4 */ /* 0x000fe4000f8e022d */
[----:B------:R-:W-:-:S12]  /*14d0*/  UIMAD UR46, UR4, UR12, UR46 ;  /* 0x0000000c042e72a4 */ /* 0x000fd8000f8e022e */
.L_x_19:
[----:B------:R-:W-:Y:S01]  /*14e0*/  UISETP.NE.AND UP0, UPT, UR18, 0x2, UPT ;  /* 0x000000021200788c */ /* 0x000fe2000bf05270 */
[----:B------:R-:W-:Y:S09]  /*14f0*/  BRA.U !UP6, `(.L_x_20) ;  /* 0x000000010e0c7547 */ /* 0x000ff2000b800000 */
[----:B------:R-:W-:Y:S01]  /*1500*/  UCGABAR_WAIT ;  /* 0x0000000000007dc7 */ /* 0x000fe20008000000 */
[----:B------:R-:W-:Y:S01]  /*1510*/  CCTL.IVALL ;  /* 0x00000000ff00798f */ /* 0x000fe20002000000 */
[----:B------:R-:W-:Y:S05]  /*1520*/  BRA `(.L_x_21) ;  /* 0x0000000000047947 */ /* 0x000fea0003800000 */
.L_x_20:
[----:B------:R-:W-:Y:S06]  /*1530*/  BAR.SYNC.DEFER_BLOCKING 0x0 ;  /* 0x0000000000007b1d */ /* 0x000fec0000010000 */
.L_x_21:
[----:B------:R-:W-:Y:S05]  /*1540*/  BRA.U UP0, `(.L_x_22) ;  /* 0x00000011009c7547 */ /* 0x000fea000b800000 */
[----:B------:R-:W2:Y:S01]  /*1550*/  LDCU UR6, c[0x0][0x38c] ;  /* 0x00007180ff0677ac */ /* 0x000ea20008000800 */
[----:B------:R-:W-:Y:S01]  /*1560*/  PLOP3.LUT P1, PT, PT, PT, UP3, 0x80, 0x8 ;  /* 0x000000000008781c */ /* 0x000fe20003f2f038 */
[----:B------:R-:W-:Y:S01]  /*1570*/  IMAD.MOV.U32 R12, RZ, RZ, 0x1 ;  /* 0x00000001ff0c7424 */ /* 0x000fe200078e00ff */
[----:B------:R-:W-:Y:S01]  /*1580*/  ISETP.EQ.OR P2, PT, R0, RZ, P3 ;  /* 0x000000ff0000720c */ /* 0x000fe20001f42670 */
[----:B------:R-:W-:Y:S01]  /*1590*/  UISETP.NE.AND UP1, UPT, UR18, URZ, UPT ;  /* 0x000000ff1200728c */ /* 0x000fe2000bf25270 */
[----:B------:R-:W-:Y:S01]  /*15a0*/  PLOP3.LUT P1, PT, P1, PT, PT, 0x8, 0x80 ;  /* 0x000000000080781c */ /* 0x000fe20000f2e170 */
[----:B------:R-:W-:Y:S01]  /*15b0*/  USEL UR25, URZ, 0x1, UP5 ;  /* 0x00000001ff197887 */ /* 0x000fe2000a800000 */
[----:B------:R-:W-:Y:S01]  /*15c0*/  CS2R R10, SRZ ;  /* 0x00000000000a7805 */ /* 0x000fe2000001ff00 */
[----:B------:R-:W-:Y:S01]  /*15d0*/  IMAD.MOV.U32 R9, RZ, RZ, RZ ;  /* 0x000000ffff097224 */ /* 0x000fe200078e00ff */
[----:B------:R-:W3:Y:S01]  /*15e0*/  LDCU UR39, c[0x0][0x370] ;  /* 0x00006e00ff2777ac */ /* 0x000ee20008000800 */
[----:B------:R-:W-:Y:S01]  /*15f0*/  IMAD.MOV.U32 R8, RZ, RZ, 0x1 ;  /* 0x00000001ff087424 */ /* 0x000fe200078e00ff */
[----:B------:R-:W4:Y:S01]  /*1600*/  LDCU.64 UR28, c[0x0][0x348] ;  /* 0x00006900ff1c77ac */ /* 0x000f220008000a00 */
[----:B------:R-:W-:-:S02]  /*1610*/  USHF.R.U32.HI UR44, URZ, 0x5, UR24 ;  /* 0x00000005ff2c7899 */ /* 0x000fc40008011618 */
[----:B--2---:R-:W-:Y:S02]  /*1620*/  UIADD3 UR5, UPT, UPT, UR6, 0x1f, URZ ;  /* 0x0000001f06057890 */ /* 0x004fe4000fffe0ff */
[----:B------:R-:W-:Y:S02]  /*1630*/  UIADD3 UR47, UPT, UPT, UR6, 0x3e, URZ ;  /* 0x0000003e062f7890 */ /* 0x000fe4000fffe0ff */
[----:B------:R-:W-:Y:S01]  /*1640*/  USHF.R.S32.HI UR4, URZ, 0x1f, UR5 ;  /* 0x0000001fff047899 */ /* 0x000fe20008011405 */
[----:B------:R-:W2:Y:S03]  /*1650*/  LDCU UR38, c[0x0][0x374] ;  /* 0x00006e80ff2677ac */ /* 0x000ea60008000800 */
[----:B------:R-:W-:Y:S02]  /*1660*/  ULEA.HI UR4, UR4, UR5, URZ, 0x5 ;  /* 0x0000000504047291 */ /* 0x000fe4000f8f28ff */
[----:B------:R-:W-:-:S02]  /*1670*/  USEL UR25, UR25, 0x2, UP1 ;  /* 0x0000000219197887 */ /* 0x000fc40008800000 */
[----:B------:R-:W-:Y:S02]  /*1680*/  USHF.R.S32.HI UR41, URZ, 0x5, UR4 ;  /* 0x00000005ff297899 */ /* 0x000fe40008011404 */
[----:B------:R-:W-:Y:S02]  /*1690*/  UIADD3 UR4, UPT, UPT, UR6, -0x1, URZ ;  /* 0xffffffff06047890 */ /* 0x000fe4000fffe0ff */
[----:B------:R-:W-:Y:S02]  /*16a0*/  UISETP.LT.U32.AND UP0, UPT, UR41, 0x3, UPT ;  /* 0x000000032900788c */ /* 0x000fe4000bf01070 */
[----:B------:R-:W-:Y:S02]  /*16b0*/  UISETP.GE.U32.AND UP2, UPT, UR4, -0x3f, UPT ;  /* 0xffffffc10400788c */ /* 0x000fe4000bf46070 */
[----:B------:R-:W-:Y:S01]  /*16c0*/  USEL UR40, UR41, 0x3, UP0 ;  /* 0x0000000329287887 */ /* 0x000fe20008000000 */
[----:B------:R-:W-:-:S03]  /*16d0*/  UMOV UR5, URZ ;  /* 0x000000ff00057c82 */ /* 0x000fc60008000000 */
[----:B------:R-:W-:Y:S02]  /*16e0*/  UIADD3 UR21, UPT, UPT, UR40, -0x1, URZ ;  /* 0xffffffff28157890 */ /* 0x000fe4000fffe0ff */
[----:B------:R-:W-:-:S03]  /*16f0*/  UIADD3 UR43, UPT, UPT, UR41, -UR40, URZ ;  /* 0x80000028292b7290 */ /* 0x000fc6000fffe0ff */
[----:B------:R-:W-:-:S04]  /*1700*/  @UP2 UIADD3 UR21, UPT, UPT, UR40, URZ, URZ ;  /* 0x000000ff28152290 */ /* 0x000fc8000fffe0ff */
[----:B--234-:R-:W-:-:S12]  /*1710*/  UIADD3 UR21, UPT, UPT, UR21, 0x1, URZ ;  /* 0x0000000115157890 */ /* 0x01cfd8000fffe0ff */
.L_x_42:
[----:B------:R-:W-:Y:S01]  /*1720*/  UISETP.NE.AND UP0, UPT, UR48, URZ, UPT ;  /* 0x000000ff3000728c */ /* 0x000fe2000bf05270 */
[----:B------:R-:W2:Y:S08]  /*1730*/  S2UR UR48, SR_CgaCtaId ;  /* 0x00000000003079c3 */ /* 0x000eb00000008800 */
[----:B------:R-:W-:Y:S05]  /*1740*/  BRA.U UP0, `(.L_x_23) ;  /* 0x0000000100347547 */ /* 0x000fea000b800000 */
[----:B------:R-:W3:Y:S01]  /*1750*/  S2R R0, SR_CgaCtaId ;  /* 0x0000000000007919 */ /* 0x000ee20000008800 */
[----:B------:R-:W-:-:S04]  /*1760*/  MOV R2, 0x400 ;  /* 0x0000040000027802 */ /* 0x000fc80000000f00 */
[----:B---3--:R-:W-:Y:S02]  /*1770*/  LEA R0, R0, R2, 0x18 ;  /* 0x0000000200007211 */ /* 0x008fe400078ec0ff */
[----:B------:R-:W-:-:S03]  /*1780*/  SHF.L.U32 R2, R8, 0x1f, RZ ;  /* 0x0000001f08027819 */ /* 0x000fc600000006ff */
[----:B------:R-:W-:-:S04]  /*1790*/  IMAD R0, R9, 0x8, R0 ;  /* 0x0000000809007824 */ /* 0x000fc800078e0200 */
[----:B------:R-:W3:Y:S02]  /*17a0*/  SYNCS.PHASECHK.TRANS64.TRYWAIT P0, [R0+URZ+0xc0], R2 ;  /* 0x0000c002000075a7 */ /* 0x000ee400080011ff */
[----:B---3--:R-:W-:Y:S05]  /*17b0*/  @!P0 BRA `(.L_x_24) ;  /* 0x0000004c009c8947 */ /* 0x008fea0003800000 */
.L_x_101:
[----:B------:R-:W-:Y:S01]  /*17c0*/  VIADD R9, R9, 0x1 ;  /* 0x0000000109097836 */ /* 0x000fe20000000000 */
[----:B------:R3:W-:Y:S04]  /*17d0*/  SYNCS.ARRIVE.TRANS64.A1T0 RZ, [R0+URZ+0xb0], RZ ;  /* 0x0000b0ff00ff79a7 */ /* 0x0007e800081000ff */
[----:B------:R-:W-:-:S04]  /*17e0*/  ISETP.NE.AND P0, PT, R9, 0x2, PT ;  /* 0x000000020900780c */ /* 0x000fc80003f05270 */
[----:B------:R-:W-:Y:S02]  /*17f0*/  SEL R9, R9, RZ, P0 ;  /* 0x000000ff09097207 */ /* 0x000fe40000000000 */
[----:B---3--:R-:W-:-:S04]  /*1800*/  SEL R0, RZ, 0x1, P0 ;  /* 0x00000001ff007807 */ /* 0x008fc80000000000 */
[----:B------:R-:W-:-:S07]  /*1810*/  LOP3.LUT R8, R8, R0, RZ, 0x3c, !PT ;  /* 0x0000000008087212 */ /* 0x000fce00078e3cff */
.L_x_23:
[----:B------:R-:W-:Y:S01]  /*1820*/  UMOV UR6, 0x400 ;  /* 0x0000040000067882 */ /* 0x000fe20000000000 */
[----:B------:R-:W-:Y:S01]  /*1830*/  SHF.L.U32 R0, R12, 0x1f, RZ ;  /* 0x0000001f0c007819 */ /* 0x000fe200000006ff */
[----:B--2---:R-:W-:Y:S02]  /*1840*/  ULEA UR6, UR48, UR6, 0x18 ;  /* 0x0000000630067291 */ /* 0x004fe4000f8ec0ff */
[----:B------:R-:W-:Y:S02]  /*1850*/  UISETP.GE.U32.AND UP0, UPT, UR47, 0x3f, UPT ;  /* 0x0000003f2f00788c */ /* 0x000fe4000bf06070 */
[----:B------:R-:W-:Y:S02]  /*1860*/  ULEA UR4, UR5, UR6, 0x3 ;  /* 0x0000000605047291 */ /* 0x000fe4000f8e18ff */
[----:B------:R-:W-:Y:S02]  /*1870*/  USHF.L.U32 UR35, UR46, 0x6, URZ ;  /* 0x000000062e237899 */ /* 0x000fe400080006ff */
[----:B------:R-:W-:Y:S01]  /*1880*/  ULEA UR11, UR45, UR44, 0x6 ;  /* 0x0000002c2d0b7291 */ /* 0x000fe2000f8e30ff */
[----:B------:R-:W-:-:S04]  /*1890*/  UMOV UR13, URZ ;  /* 0x000000ff000d7c82 */ /* 0x000fc80008000000 */
[----:B------:R2:W3:Y:S01]  /*18a0*/  SYNCS.PHASECHK.TRANS64.TRYWAIT P0, [UR4+0x18], R0 ;  /* 0x00001800ff0075a7 */ /* 0x0004e20008001104 */
[----:B------:R-:W-:Y:S06]  /*18b0*/  BRA.U !UP0, `(.L_x_25) ;  /* 0x0000000108bc7547 */ /* 0x000fec000b800000 */
[----:B------:R-:W-:Y:S01]  /*18c0*/  UMOV UR7, URZ ;  /* 0x000000ff00077c82 */ /* 0x000fe20008000000 */
[----:B------:R-:W-:-:S05]  /*18d0*/  UMOV UR4, UR5 ;  /* 0x0000000500047c82 */ /* 0x000fca0008000000 */
.L_x_31:
[----:B------:R-:W-:Y:S01]  /*18e0*/  ULEA UR33, UR4, UR6, 0x3 ;  /* 0x0000000604217291 */ /* 0x000fe2000f8e18ff */
[----:B---3--:R-:W-:Y:S01]  /*18f0*/  @!P3 MOV R2, 0x1000 ;  /* 0x000010000002b802 */ /* 0x008fe20000000f00 */
[----:B-1-34-:R-:W-:Y:S10]  /*1900*/  @P0 BRA `(.L_x_26) ;  /* 0x00000000000c0947 */ /* 0x01aff40003800000 */
[----:B------:R-:W-:-:S04]  /*1910*/  SHF.L.U32 R3, R12, 0x1f, RZ ;  /* 0x0000001f0c037819 */ /* 0x000fc800000006ff */
[----:B------:R-:W3:Y:S02]  /*1920*/  SYNCS.PHASECHK.TRANS64.TRYWAIT P0, [UR33+0x18], R3 ;  /* 0x00001803ff0075a7 */ /* 0x000ee40008001121 */
[----:B---3--:R-:W-:Y:S05]  /*1930*/  @!P0 BRA `(.L_x_27) ;  /* 0x0000004c00508947 */ /* 0x008fea0003800000 */
.L_x_26:
[----:B------:R3:W-:Y:S01]  /*1940*/  @!P3 SYNCS.ARRIVE.TRANS64 RZ, [UR33], R2 ;  /* 0x00000002ffffb9a7 */ /* 0x0007e20008000021 */
[----:B------:R-:W-:-:S04]  /*1950*/  ULOP3.LUT UR5, UR25, 0x2, URZ, 0xfc, !UPT ;  /* 0x0000000219057892 */ /* 0x000fc8000f8efcff */
[----:B------:R-:W-:-:S09]  /*1960*/  UISETP.NE.AND UP0, UPT, UR5, 0x2, UPT ;  /* 0x000000020500788c */ /* 0x000fd2000bf05270 */
[----:B------:R-:W-:Y:S05]  /*1970*/  BRA.U UP0, `(.L_x_28) ;  /* 0x0000000100047547 */ /* 0x000fea000b800000 */
[----:B-1----:R-:W-:Y:S05]  /*1980*/  BPT.TRAP 0x1 ;  /* 0x000000040000795c */ /* 0x002fea0000300000 */
.L_x_28:
[----:B------:R-:W-:Y:S04]  /*1990*/  BSSY.RECONVERGENT B0, `(.L_x_29) ;  /* 0x0000003000007945 */ /* 0x000fe80003800200 */
[----:B------:R-:W-:Y:S05]  /*19a0*/  @P2 BRA `(.L_x_30) ;  /* 0x0000000000042947 */ /* 0x000fea0003800000 */
[----:B-1----:R-:W-:Y:S05]  /*19b0*/  BPT.TRAP 0x1 ;  /* 0x000000040000795c */ /* 0x002fea0000300000 */
.L_x_30:
[----:B-1----:R-:W-:Y:S05]  /*19c0*/  BSYNC.RECONVERGENT B0 ;  /* 0x0000000000007941 */ /* 0x002fea0003800200 */
.L_x_29:
[----:B------:R-:W-:Y:S02]  /*19d0*/  UIADD3 UR5, UPT, UPT, UR4, 0x1, URZ ;  /* 0x0000000104057890 */ /* 0x000fe4000fffe0ff */
[----:B------:R-:W-:Y:S02]  /*19e0*/  USHF.L.U32 UR34, UR7, 0x5, URZ ;  /* 0x0000000507227899 */ /* 0x000fe400080006ff */
[----:B------:R-:W-:Y:S02]  /*19f0*/  UISETP.NE.AND UP0, UPT, UR5, 0x3, UPT ;  /* 0x000000030500788c */ /* 0x000fe4000bf05270 */
[----:B------:R-:W-:Y:S02]  /*1a00*/  USHF.L.U32 UR32, UR4, 0xb, URZ ;  /* 0x0000000b04207899 */ /* 0x000fe400080006ff */
[----:B------:R-:W-:Y:S02]  /*1a10*/  USEL UR9, URZ, 0x1, UP0 ;  /* 0x00000001ff097887 */ /* 0x000fe40008000000 */
[----:B------:R-:W-:-:S02]  /*1a20*/  USEL UR5, UR5, URZ, UP0 ;  /* 0x000000ff05057287 */ /* 0x000fc40008000000 */
[----:B------:R-:W-:Y:S02]  /*1a30*/  UIADD3 UR14, UP0, UPT, UR28, 0x180, URZ ;  /* 0x000001801c0e7890 */ /* 0x000fe4000ff1e0ff */
[----:B------:R-:W-:Y:S01]  /*1a40*/  ULEA UR8, UR5, UR6, 0x3 ;  /* 0x0000000605087291 */ /* 0x000fe2000f8e18ff */
[----:B------:R-:W-:Y:S01]  /*1a50*/  LOP3.LUT R12, R12, UR9, RZ, 0x3c, !PT ;  /* 0x000000090c0c7c12 */ /* 0x000fe2000f8e3cff */
[----:B------:R-:W-:Y:S02]  /*1a60*/  UIADD3 UR7, UPT, UPT, UR7, 0x1, URZ ;  /* 0x0000000107077890 */ /* 0x000fe4000fffe0ff */
[----:B------:R-:W-:Y:S01]  /*1a70*/  UIADD3 UR16, UP1, UPT, UR28, 0x80, URZ ;  /* 0x000000801c107890 */ /* 0x000fe2000ff3e0ff */
[----:B--2---:R-:W-:Y:S01]  /*1a80*/  SHF.L.U32 R0, R12, 0x1f, RZ ;  /* 0x0000001f0c007819 */ /* 0x004fe200000006ff */
[----:B------:R-:W-:Y:S02]  /*1a90*/  UIADD3.X UR15, UPT, UPT, URZ, UR29, URZ, UP0, !UPT ;  /* 0x0000001dff0f7290 */ /* 0x000fe400087fe4ff */
[----:B------:R-:W-:Y:S01]  /*1aa0*/  UISETP.NE.AND UP0, UPT, UR7, UR21, UPT ;  /* 0x000000150700728c */ /* 0x000fe2000bf05270 */
[----:B------:R4:W1:Y:S01]  /*1ab0*/  SYNCS.PHASECHK.TRANS64.TRYWAIT P0, [UR8+0x18], R0 ;  /* 0x00001800ff0075a7 */ /* 0x0008620008001108 */
[----:B------:R-:W-:-:S02]  /*1ac0*/  ULOP3.LUT UR8, UR32, UR24, URZ, 0xfc, !UPT ;  /* 0x0000001820087292 */ /* 0x000fc4000f8efcff */
[----:B------:R-:W-:Y:S02]  /*1ad0*/  UIADD3.X UR17, UPT, UPT, URZ, UR29, URZ, UP1, !UPT ;  /* 0x0000001dff117290 */ /* 0x000fe40008ffe4ff */
[----:B------:R-:W-:Y:S02]  /*1ae0*/  UIADD3 UR32, UPT, UPT, UR6, 0x2400, UR32 ;  /* 0x0000240006207890 */ /* 0x000fe4000fffe020 */
[----:B------:R-:W-:Y:S01]  /*1af0*/  UIADD3 UR8, UPT, UPT, UR6, 0x3c00, UR8 ;  /* 0x00003c0006087890 */ /* 0x000fe2000fffe008 */
[----:B------:R-:W-:Y:S01]  /*1b00*/  UMOV UR18, 0x0 ;  /* 0x0000000000127882 */ /* 0x000fe20000000000 */
[----:B------:R-:W-:Y:S01]  /*1b10*/  UMOV UR19, 0x10000000 ;  /* 0x1000000000137882 */ /* 0x000fe20000000000 */
[----:B------:R-:W-:Y:S01]  /*1b20*/  UMOV UR4, 0x30000 ;  /* 0x0003000000047882 */ /* 0x000fe20000000000 */
[----:B------:R-:W-:Y:S01]  /*1b30*/  UMOV UR12, UR36 ;  /* 0x00000024000c7c82 */ /* 0x000fe20008000000 */
[----:B------:R-:W-:Y:S01]  /*1b40*/  UMOV UR9, UR33 ;  /* 0x0000002100097c82 */ /* 0x000fe20008000000 */
[----:B------:R-:W-:Y:S01]  /*1b50*/  UMOV UR10, UR34 ;  /* 0x00000022000a7c82 */ /* 0x000fe20008000000 */
[----:B------:R-:W-:Y:S01]  /*1b60*/  UTMALDG.3D [UR32], [UR16], desc[UR18] ;  /* 0x00001220100075b4 */ /* 0x000fe20008011000 */
[----:B------:R-:W-:Y:S01]  /*1b70*/  UMOV UR13, UR21 ;  /* 0x00000015000d7c82 */ /* 0x000fe20008000000 */
[----:B------:R2:W-:Y:S02]  /*1b80*/  UTMALDG.3D.MULTICAST [UR8], [UR14], UR4, desc[UR18] ;  /* 0x000012080e0073b4 */ /* 0x0005e40008011804 */
[----:B--2---:R-:W-:Y:S01]  /*1b90*/  UMOV UR4, UR5 ;  /* 0x0000000500047c82 */ /* 0x004fe20008000000 */
[----:B------:R-:W-:Y:S05]  /*1ba0*/  BRA.U UP0, `(.L_x_31) ;  /* 0xfffffffd004c7547 */ /* 0x000fea000b83ffff */
.L_x_25:
[----:B------:R-:W-:Y:S01]  /*1bb0*/  ULEA UR4, UR5, UR6, 0x3 ;  /* 0x0000000605047291 */ /* 0x000fe2000f8e18ff */
[----:B--2-4-:R-:W-:Y:S01]  /*1bc0*/  SHF.L.U32 R0, R12, 0x1f, RZ ;  /* 0x0000001f0c007819 */ /* 0x014fe200000006ff */
[----:B------:R-:W-:Y:S01]  /*1bd0*/  @!P1 SYNCS.ARRIVE.TRANS64.A1T0 RZ, [UR6+0x48], RZ ;  /* 0x000048ffffff99a7 */ /* 0x000fe20008100006 */
[----:B------:R-:W-:-:S06]  /*1be0*/  UISETP.GT.AND UP0, UPT, UR41, UR40, UPT ;  /* 0x000000282900728c */ /* 0x000fcc000bf04270 */
[----:B-1-3--:R1:W2:Y:S03]  /*1bf0*/  SYNCS.PHASECHK.TRANS64.TRYWAIT P0, [UR4+0x18], R0 ;  /* 0x00001800ff0075a7 */ /* 0x00a2a60008001104 */
[----:B------:R-:W-:Y:S05]  /*1c00*/  BRA.U !UP0, `(.L_x_32) ;  /* 0x0000000108c07547 */ /* 0x000fea000b800000 */
[----:B------:R-:W-:Y:S01]  /*1c10*/  UIADD3 UR26, UPT, UPT, UR43, UR13, URZ ;  /* 0x0000000d2b1a7290 */ /* 0x000fe2000fffe0ff */
[----:B------:R-:W-:-:S11]  /*1c20*/  UMOV UR4, UR5 ;  /* 0x0000000500047c82 */ /* 0x000fd60008000000 */
.L_x_38:
[----:B------:R-:W-:Y:S01]  /*1c30*/  ULEA UR17, UR4, UR6, 0x3 ;  /* 0x0000000604117291 */ /* 0x000fe2000f8e18ff */
[----:B--2---:R-:W-:Y:S01]  /*1c40*/  @!P3 MOV R2, 0x1000 ;  /* 0x000010000002b802 */ /* 0x004fe20000000f00 */
[----:B--234-:R-:W-:Y:S10]  /*1c50*/  @P0 BRA `(.L_x_33) ;  /* 0x00000000000c0947 */ /* 0x01cff40003800000 */
[----:B------:R-:W-:-:S04]  /*1c60*/  SHF.L.U32 R3, R12, 0x1f, RZ ;  /* 0x0000001f0c037819 */ /* 0x000fc800000006ff */
[----:B------:R-:W2:Y:S02]  /*1c70*/  SYNCS.PHASECHK.TRANS64.TRYWAIT P0, [UR17+0x18], R3 ;  /* 0x00001803ff0075a7 */ /* 0x000ea40008001111 */
[----:B--2---:R-:W-:Y:S05]  /*1c80*/  @!P0 BRA `(.L_x_34) ;  /* 0x0000004800948947 */ /* 0x004fea0003800000 */
.L_x_33:
[----:B------:R2:W-:Y:S01]  /*1c90*/  @!P3 SYNCS.ARRIVE.TRANS64 RZ, [UR17], R2 ;  /* 0x00000002ffffb9a7 */ /* 0x0005e20008000011 */
[----:B------:R-:W-:-:S04]  /*1ca0*/  ULOP3.LUT UR5, UR25, 0x2, URZ, 0xfc, !UPT ;  /* 0x0000000219057892 */ /* 0x000fc8000f8efcff */
[----:B------:R-:W-:-:S09]  /*1cb0*/  UISETP.NE.AND UP0, UPT, UR5, 0x2, UPT ;  /* 0x000000020500788c */ /* 0x000fd2000bf05270 */
[----:B------:R-:W-:Y:S05]  /*1cc0*/  BRA.U UP0, `(.L_x_35) ;  /* 0x0000000100047547 */ /* 0x000fea000b800000 */
[----:B------:R-:W-:Y:S05]  /*1cd0*/  BPT.TRAP 0x1 ;  /* 0x000000040000795c */ /* 0x000fea0000300000 */
.L_x_35:
[----:B------:R-:W-:Y:S04]  /*1ce0*/  BSSY.RECONVERGENT B0, `(.L_x_36) ;  /* 0x0000003000007945 */ /* 0x000fe80003800200 */
[----:B------:R-:W-:Y:S05]  /*1cf0*/  @P2 BRA `(.L_x_37) ;  /* 0x0000000000042947 */ /* 0x000fea0003800000 */
[----:B------:R-:W-:Y:S05]  /*1d00*/  BPT.TRAP 0x1 ;  /* 0x000000040000795c */ /* 0x000fea0000300000 */
.L_x_37:
[----:B------:R-:W-:Y:S05]  /*1d10*/  BSYNC.RECONVERGENT B0 ;  /* 0x0000000000007941 */ /* 0x000fea0003800200 */
.L_x_36:
[----:B------:R-:W-:Y:S02]  /*1d20*/  UIADD3 UR5, UPT, UPT, UR4, 0x1, URZ ;  /* 0x0000000104057890 */ /* 0x000fe4000fffe0ff */
[----:B------:R-:W-:Y:S02]  /*1d30*/  USHF.L.U32 UR18, UR13, 0x5, URZ ;  /* 0x000000050d127899 */ /* 0x000fe400080006ff */
[----:B------:R-:W-:Y:S02]  /*1d40*/  UISETP.NE.AND UP0, UPT, UR5, 0x3, UPT ;  /* 0x000000030500788c */ /* 0x000fe4000bf05270 */
[----:B------:R-:W-:Y:S02]  /*1d50*/  USHF.L.U32 UR16, UR4, 0xb, URZ ;  /* 0x0000000b04107899 */ /* 0x000fe400080006ff */
[----:B------:R-:W-:Y:S02]  /*1d60*/  USEL UR8, URZ, 0x1, UP0 ;  /* 0x00000001ff087887 */ /* 0x000fe40008000000 */
[----:B------:R-:W-:-:S02]  /*1d70*/  USEL UR5, UR5, URZ, UP0 ;  /* 0x000000ff05057287 */ /* 0x000fc40008000000 */
[----:B------:R-:W-:Y:S02]  /*1d80*/  UIADD3 UR22, UP0, UPT, UR28, 0x180, URZ ;  /* 0x000001801c167890 */ /* 0x000fe4000ff1e0ff */
[----:B------:R-:W-:Y:S01]  /*1d90*/  UIADD3 UR13, UPT, UPT, UR13, 0x1, URZ ;  /* 0x000000010d0d7890 */ /* 0x000fe2000fffe0ff */
[----:B------:R-:W-:Y:S01]  /*1da0*/  LOP3.LUT R12, R12, UR8, RZ, 0x3c, !PT ;  /* 0x000000080c0c7c12 */ /* 0x000fe2000f8e3cff */
[----:B------:R-:W-:Y:S02]  /*1db0*/  UIADD3 UR14, UP1, UPT, UR28, 0x80, URZ ;  /* 0x000000801c0e7890 */ /* 0x000fe4000ff3e0ff */
[----:B------:R-:W-:Y:S01]  /*1dc0*/  UIADD3.X UR23, UPT, UPT, URZ, UR29, URZ, UP0, !UPT ;  /* 0x0000001dff177290 */ /* 0x000fe200087fe4ff */
[----:B-1----:R-:W-:Y:S01]  /*1dd0*/  SHF.L.U32 R0, R12, 0x1f, RZ ;  /* 0x0000001f0c007819 */ /* 0x002fe200000006ff */
[----:B------:R-:W-:Y:S02]  /*1de0*/  ULOP3.LUT UR8, UR16, UR24, URZ, 0xfc, !UPT ;  /* 0x0000001810087292 */ /* 0x000fe4000f8efcff */
[----:B------:R-:W-:-:S02]  /*1df0*/  UISETP.NE.AND UP0, UPT, UR13, UR26, UPT ;  /* 0x0000001a0d00728c */ /* 0x000fc4000bf05270 */
[----:B------:R-:W-:Y:S02]  /*1e00*/  ULEA UR7, UR5, UR6, 0x3 ;  /* 0x0000000605077291 */ /* 0x000fe4000f8e18ff */
[----:B------:R-:W-:Y:S02]  /*1e10*/  UIADD3 UR16, UPT, UPT, UR6, 0x2400, UR16 ;  /* 0x0000240006107890 */ /* 0x000fe4000fffe010 */
[----:B------:R-:W-:Y:S02]  /*1e20*/  UIADD3.X UR15, UPT, UPT, URZ, UR29, URZ, UP1, !UPT ;  /* 0x0000001dff0f7290 */ /* 0x000fe40008ffe4ff */
[----:B------:R-:W-:Y:S01]  /*1e30*/  UIADD3 UR8, UPT, UPT, UR6, 0x3c00, UR8 ;  /* 0x00003c0006087890 */ /* 0x000fe2000fffe008 */
[----:B------:R-:W-:Y:S01]  /*1e40*/  UMOV UR30, 0x0 ;  /* 0x00000000001e7882 */ /* 0x000fe20000000000 */
[----:B------:R-:W-:Y:S01]  /*1e50*/  UMOV UR31, 0x10000000 ;  /* 0x10000000001f7882 */ /* 0x000fe20000000000 */
[----:B------:R-:W-:Y:S01]  /*1e60*/  UMOV UR19, UR35 ;  /* 0x0000002300137c82 */ /* 0x000fe20008000000 */
[----:B------:R-:W-:Y:S01]  /*1e70*/  UMOV UR20, UR36 ;  /* 0x0000002400147c82 */ /* 0x000fe20008000000 */
[----:B------:R3:W4:Y:S01]  /*1e80*/  SYNCS.PHASECHK.TRANS64.TRYWAIT P0, [UR7+0x18], R0 ;  /* 0x00001800ff0075a7 */ /* 0x0007220008001107 */
[----:B------:R-:W-:Y:S01]  /*1e90*/  UMOV UR4, 0x30000 ;  /* 0x0003000000047882 */ /* 0x000fe20000000000 */
[----:B------:R-:W-:Y:S01]  /*1ea0*/  UMOV UR12, UR36 ;  /* 0x00000024000c7c82 */ /* 0x000fe20008000000 */
[----:B------:R-:W-:Y:S01]  /*1eb0*/  UMOV UR9, UR17 ;  /* 0x0000001100097c82 */ /* 0x000fe20008000000 */
[----:B------:R-:W-:Y:S01]  /*1ec0*/  UMOV UR10, UR18 ;  /* 0x00000012000a7c82 */ /* 0x000fe20008000000 */
[----:B------:R-:W-:Y:S01]  /*1ed0*/  UTMALDG.3D [UR16], [UR14], desc[UR30] ;  /* 0x00001e100e0075b4 */ /* 0x000fe20008011000 */
[----:B------:R1:W-:Y:S02]  /*1ee0*/  UTMALDG.3D.MULTICAST [UR8], [UR22], UR4, desc[UR30] ;  /* 0x00001e08160073b4 */ /* 0x0003e40008011804 */
[----:B-1----:R-:W-:Y:S01]  /*1ef0*/  UMOV UR4, UR5 ;  /* 0x0000000500047c82 */ /* 0x002fe20008000000 */
[----:B------:R-:W-:Y:S05]  /*1f00*/  BRA.U UP0, `(.L_x_38) ;  /* 0xfffffffd00487547 */ /* 0x000fea000b83ffff */
.L_x_32:
[C---:B------:R-:W-:Y:S01]  /*1f10*/  LEA R3, R11.reuse, UR6, 0x3 ;  /* 0x000000060b037c11 */ /* 0x040fe2000f8e18ff */
[----:B------:R-:W-:Y:S01]  /*1f20*/  NOP ;  /* 0x0000000000007918 */ /* 0x000fe20000000000 */
[----:B-1-3--:R-:W-:Y:S02]  /*1f30*/  SHF.L.U32 R0, R10, 0x1f, RZ ;  /* 0x0000001f0a007819 */ /* 0x00afe400000006ff */
[----:B------:R-:W-:Y:S02]  /*1f40*/  LEA R4, R11, UR6, 0x4 ;  /* 0x000000060b047c11 */ /* 0x000fe4000f8e20ff */
[----:B--2-4-:R-:W1:Y:S02]  /*1f50*/  SYNCS.PHASECHK.TRANS64.TRYWAIT P0, [R3+URZ+0x50], R0 ;  /* 0x00005000030075a7 */ /* 0x014e6400080011ff */
[----:B-1----:R-:W-:Y:S05]  /*1f60*/  @!P0 BRA `(.L_x_39) ;  /* 0x0000004400f48947 */ /* 0x002fea0003800000 */
.L_x_104:
[----:B------:R-:W2:Y:S01]  /*1f70*/  LDS.128 R4, [R4+0xe0] ;  /* 0x0000e00004047984 */ /* 0x000ea20000000c00 */
[----:B------:R-:W-:Y:S01]  /*1f80*/  UISETP.GE.AND UP0, UPT, UR42, 0x1, UPT ;  /* 0x000000012a00788c */ /* 0x000fe2000bf06270 */
[----:B------:R-:W-:Y:S01]  /*1f90*/  @!PT LDS RZ, [RZ] ;  /* 0x00000000fffff984 */ /* 0x000fe20000000800 */
[----:B------:R-:W-:Y:S01]  /*1fa0*/  @!PT LDS RZ, [RZ] ;  /* 0x00000000fffff984 */ /* 0x000fe20000000800 */
[----:B------:R-:W-:Y:S01]  /*1fb0*/  @!PT LDS RZ, [RZ] ;  /* 0x00000000fffff984 */ /* 0x000fe20000000800 */
[----:B------:R-:W-:Y:S01]  /*1fc0*/  @!PT LDS RZ, [RZ] ;  /* 0x00000000fffff984 */ /* 0x000fe20000000800 */
[----:B------:R3:W-:Y:S06]  /*1fd0*/  MEMBAR.ALL.CTA ;  /* 0x0000000000007992 */ /* 0x0007ec0000008000 */
[----:B---3--:R-:W3:Y:S01]  /*1fe0*/  FENCE.VIEW.ASYNC.S ;  /* 0x00000000000073c6 */ /* 0x008ee20000000000 */
[----:B--2---:R-:W-:-:S13]  /*1ff0*/  LOP3.LUT P0, RZ, R6, 0x1, RZ, 0xc0, !PT ;  /* 0x0000000106ff7812 */ /* 0x004fda000780c0ff */
[----:B---3--:R-:W-:Y:S01]  /*2000*/  VOTEU.ANY UP1, P0 ;  /* 0x0000000000ff7886 */ /* 0x008fe20000020100 */
[----:B------:R-:W-:-:S13]  /*2010*/  PLOP3.LUT P0, PT, PT, PT, UP1, 0x80, 0x8 ;  /* 0x000000000008781c */ /* 0x000fda0003f0f018 */
[----:B-1----:R-:W-:Y:S02]  /*2020*/  @P0 LOP3.LUT R0, R5, 0xffff, RZ, 0xc0, !PT ;  /* 0x0000ffff05000812 */ /* 0x002fe400078ec0ff */
[----:B------:R-:W-:Y:S02]  /*2030*/  @P0 MOV R2, R4 ;  /* 0x0000000400020202 */ /* 0x000fe40000000f00 */
[----:B------:R-:W-:Y:S01]  /*2040*/  @P0 R2UR UR7, R0 ;  /* 0x00000000000702ca */ /* 0x000fe200000e0000 */
[----:B------:R-:W-:Y:S01]  /*2050*/  VIADD R0, R3, 0x60 ;  /* 0x0000006003007836 */ /* 0x000fe20000000000 */
[----:B------:R-:W-:Y:S02]  /*2060*/  @P0 SHF.R.U32.HI R4, RZ, 0x10, R5 ;  /* 0x00000010ff040819 */ /* 0x000fe40000011605 */
[----:B------:R-:W-:Y:S02]  /*2070*/  @P0 R2UR UR8, R2 ;  /* 0x00000000020802ca */ /* 0x000fe400000e0000 */
[----:B------:R-:W-:-:S02]  /*2080*/  PRMT R0, RZ, 0x654, R0 ;  /* 0x00000654ff007816 */ /* 0x000fc40000000000 */
[----:B------:R-:W-:Y:S02]  /*2090*/  @P0 R2UR UR4, R4 ;  /* 0x00000000040402ca */ /* 0x000fe400000e0000 */
[----:B------:R1:W-:Y:S03]  /*20a0*/  SYNCS.ARRIVE.TRANS64.RED.A1T0 RZ, [R0+URZ], RZ ;  /* 0x000000ff00ff79a7 */ /* 0x0003e600081004ff */
[----:B------:R-:W-:-:S04]  /*20b0*/  @UP1 UMOV UR27, UR7 ;  /* 0x00000007001b1c82 */ /* 0x000fc80008000000 */
[----:B------:R-:W-:-:S04]  /*20c0*/  @UP1 UMOV UR37, UR8 ;  /* 0x0000000800251c82 */ /* 0x000fc80008000000 */
[----:B------:R-:W-:Y:S01]  /*20d0*/  @UP1 UMOV UR36, UR4 ;  /* 0x0000000400241c82 */ /* 0x000fe20008000000 */
[----:B------:R-:W-:Y:S05]  /*20e0*/  BRA.U !UP0, `(.L_x_40) ;  /* 0x0000000108d47547 */ /* 0x000fea000b800000 */
[----:B------:R-:W2:Y:S01]  /*20f0*/  LDCU.128 UR12, c[0x0][0xb10] ;  /* 0x00016200ff0c77ac */ /* 0x000ea20008000c00 */
[----:B------:R-:W3:Y:S01]  /*2100*/  LDCU UR26, c[0x0][0xb20] ;  /* 0x00016400ff1a77ac */ /* 0x000ee20008000800 */
[----:B------:R-:W4:Y:S01]  /*2110*/  LDCU UR20, c[0x0][0xb0c] ;  /* 0x00016180ff1477ac */ /* 0x000f220008000800 */
[----:B------:R-:W1:Y:S01]  /*2120*/  LDCU.64 UR10, c[0x0][0xb28] ;  /* 0x00016500ff0a77ac */ /* 0x000e620008000a00 */
[----:B------:R-:W-:Y:S02]  /*2130*/  UISETP.NE.AND UP3, UPT, UR42, 0x1, UPT ;  /* 0x000000012a00788c */ /* 0x000fe4000bf65270 */
[----:B--2---:R-:W-:Y:S02]  /*2140*/  UIMAD.WIDE.U32 UR16, UR38, UR15, URZ ;  /* 0x0000000f261072a5 */ /* 0x004fe4000f8e00ff */
[----:B------:R-:W-:Y:S02]  /*2150*/  UIMAD.WIDE.U32 UR8, UR39, UR12, URZ ;  /* 0x0000000c270872a5 */ /* 0x000fe4000f8e00ff */
[----:B------:R-:W-:-:S02]  /*2160*/  UISETP.NE.AND UP0, UPT, UR14, 0x1, UPT ;  /* 0x000000010e00788c */ /* 0x000fc4000bf05270 */
[----:B------:R-:W-:Y:S01]  /*2170*/  UIMAD.WIDE.U32 UR22, UR27, UR15, URZ ;  /* 0x0000000f1b1672a5 */ /* 0x000fe2000f8e00ff */
[----:B------:R-:W-:Y:S02]  /*2180*/  UMOV UR16, UR17 ;  /* 0x0000001100107c82 */ /* 0x000fe40008000000 */
[----:B------:R-:W-:Y:S01]  /*2190*/  UMOV UR8, UR9 ;  /* 0x0000000900087c82 */ /* 0x000fe20008000000 */
[----:B---3--:R-:W-:Y:S02]  /*21a0*/  USHF.R.U32.HI UR16, URZ, UR26, UR16 ;  /* 0x0000001aff107299 */ /* 0x008fe40008011610 */
[----:B----4-:R-:W-:Y:S02]  /*21b0*/  UISETP.NE.AND UP2, UPT, UR20, 0x1, UPT ;  /* 0x000000011400788c */ /* 0x010fe4000bf45270 */
[----:B------:R-:W-:Y:S02]  /*21c0*/  USHF.R.U32.HI UR8, URZ, UR13, UR8 ;  /* 0x0000000dff087299 */ /* 0x000fe40008011608 */
[----:B------:R-:W-:-:S02]  /*21d0*/  USEL UR7, UR38, UR16, !UP0 ;  /* 0x0000001026077287 */ /* 0x000fc4000c000000 */
[----:B------:R-:W-:Y:S02]  /*21e0*/  USEL UR8, UR39, UR8, !UP2 ;  /* 0x0000000827087287 */ /* 0x000fe4000d000000 */
[----:B-1----:R-:W-:Y:S01]  /*21f0*/  UIMAD.WIDE.U32 UR16, UR7, UR10, URZ ;  /* 0x0000000a071072a5 */ /* 0x002fe2000f8e00ff */
[----:B------:R-:W-:Y:S01]  /*2200*/  UMOV UR4, UR23 ;  /* 0x0000001700047c82 */ /* 0x000fe20008000000 */
[----:B------:R-:W-:Y:S02]  /*2210*/  UIMAD.WIDE.U32 UR18, UR37, UR12, URZ ;  /* 0x0000000c251272a5 */ /* 0x000fe4000f8e00ff */
[----:B------:R-:W-:-:S03]  /*2220*/  UIMAD.WIDE.U32 UR22, UR8, UR10, URZ ;  /* 0x0000000a081672a5 */ /* 0x000fc6000f8e00ff */
[----:B------:R-:W-:Y:S01]  /*2230*/  UMOV UR16, UR17 ;  /* 0x0000001100107c82 */ /* 0x000fe20008000000 */
[----:B------:R-:W-:Y:S02]  /*2240*/  USHF.R.U32.HI UR4, URZ, UR26, UR4 ;  /* 0x0000001aff047299 */ /* 0x000fe40008011604 */
[----:B------:R-:W-:Y:S01]  /*2250*/  @UP3 USHF.R.U32.HI UR7, URZ, UR11, UR16 ;  /* 0x0000000bff073299 */ /* 0x000fe20008011610 */
[----:B------:R-:W-:Y:S01]  /*2260*/  UMOV UR18, UR19 ;  /* 0x0000001300127c82 */ /* 0x000fe20008000000 */
[----:B------:R-:W-:Y:S01]  /*2270*/  UMOV UR22, UR23 ;  /* 0x0000001700167c82 */ /* 0x000fe20008000000 */
[----:B------:R-:W-:Y:S02]  /*2280*/  USHF.R.U32.HI UR13, URZ, UR13, UR18 ;  /* 0x0000000dff0d7299 */ /* 0x000fe40008011612 */
[----:B------:R-:W-:Y:S02]  /*2290*/  USEL UR4, UR27, UR4, !UP0 ;  /* 0x000000041b047287 */ /* 0x000fe4000c000000 */
[----:B------:R-:W-:-:S02]  /*22a0*/  @UP3 USHF.R.U32.HI UR8, URZ, UR11, UR22 ;  /* 0x0000000bff083299 */ /* 0x000fc40008011616 */
[----:B------:R-:W-:Y:S02]  /*22b0*/  UIMAD UR9, UR42, UR7, URZ ;  /* 0x000000072a0972a4 */ /* 0x000fe4000f8e02ff */
[----:B------:R-:W-:Y:S02]  /*22c0*/  USEL UR7, UR37, UR13, !UP2 ;  /* 0x0000000d25077287 */ /* 0x000fe4000d000000 */
[----:B------:R-:W-:Y:S02]  /*22d0*/  UIMAD UR12, UR42, UR8, URZ ;  /* 0x000000082a0c72a4 */ /* 0x000fe4000f8e02ff */
[----:B------:R-:W-:Y:S02]  /*22e0*/  UISETP.GE.AND UP0, UPT, UR4, UR9, UPT ;  /* 0x000000090400728c */ /* 0x000fe4000bf06270 */
[----:B------:R-:W-:Y:S02]  /*22f0*/  UIMAD.WIDE.U32 UR16, UR4, UR10, URZ ;  /* 0x0000000a041072a5 */ /* 0x000fe4000f8e00ff */
[----:B------:R-:W-:-:S02]  /*2300*/  UISETP.GE.OR UP0, UPT, UR7, UR12, UP0 ;  /* 0x0000000c0700728c */ /* 0x000fc40008706670 */
[----:B------:R-:W-:Y:S02]  /*2310*/  UIMAD.WIDE.U32 UR12, UR7, UR10, URZ ;  /* 0x0000000a070c72a5 */ /* 0x000fe4000f8e00ff */
[----:B------:R-:W-:Y:S01]  /*2320*/  UIADD3 UR15, UPT, UPT, -UR4, URZ, URZ ;  /* 0x000000ff040f7290 */ /* 0x000fe2000fffe1ff */
[----:B------:R-:W-:Y:S01]  /*2330*/  UMOV UR10, UR17 ;  /* 0x00000011000a7c82 */ /* 0x000fe20008000000 */
[----:B------:R-:W-:Y:S02]  /*2340*/  UIADD3 UR12, UPT, UPT, -UR7, URZ, URZ ;  /* 0x000000ff070c7290 */ /* 0x000fe4000fffe1ff */
[----:B------:R-:W-:-:S03]  /*2350*/  USHF.R.U32.HI UR10, URZ, UR11, UR10 ;  /* 0x0000000bff0a7299 */ /* 0x000fc6000801160a */
[----:B------:R-:W-:Y:S01]  /*2360*/  @!UP0 UMOV UR9, UR13 ;  /* 0x0000000d00098c82 */ /* 0x000fe20008000000 */
[----:B------:R-:W-:Y:S02]  /*2370*/  UIMAD UR15, UR14, UR15, UR27 ;  /* 0x0000000f0e0f72a4 */ /* 0x000fe4000f8e021b */
[----:B------:R-:W-:Y:S02]  /*2380*/  USEL UR10, UR4, UR10, !UP3 ;  /* 0x0000000a040a7287 */ /* 0x000fe4000d800000 */
[----:B------:R-:W-:Y:S02]  /*2390*/  @!UP0 USHF.R.U32.HI UR9, URZ, UR11, UR9 ;  /* 0x0000000bff098299 */ /* 0x000fe40008011609 */
[----:B------:R-:W-:Y:S02]  /*23a0*/  UIADD3 UR11, UPT, UPT, -UR10, URZ, URZ ;  /* 0x000000ff0a0b7290 */ /* 0x000fe4000fffe1ff */
[----:B------:R-:W-:Y:S02]  /*23b0*/  @!UP0 USEL UR9, UR7, UR9, !UP3 ;  /* 0x0000000907098287 */ /* 0x000fe4000d800000 */
[----:B------:R-:W-:-:S02]  /*23c0*/  UIMAD UR11, UR42, UR11, UR4 ;  /* 0x0000000b2a0b72a4 */ /* 0x000fc4000f8e0204 */
[----:B------:R-:W-:Y:S02]  /*23d0*/  @!UP0 UIADD3 UR10, UPT, UPT, UR10, -UR9, URZ ;  /* 0x800000090a0a8290 */ /* 0x000fe4000fffe0ff */
[----:B------:R-:W-:Y:S02]  /*23e0*/  @!UP0 UIMAD UR9, UR11, UR8, UR9 ;  /* 0x000000080b0982a4 */ /* 0x000fe4000f8e0209 */
[----:B------:R-:W-:Y:S02]  /*23f0*/  @!UP0 UIMAD UR4, UR42, UR10, UR7 ;  /* 0x0000000a2a0482a4 */ /* 0x000fe4000f8e0207 */
[----:B------:R-:W-:Y:S02]  /*2400*/  UIMAD UR8, UR20, UR12, UR37 ;  /* 0x0000000c140872a4 */ /* 0x000fe4000f8e0225 */
[----:B------:R-:W-:Y:S01]  /*2410*/  UIMAD UR27, UR4, UR14, UR15 ;  /* 0x0000000e041b72a4 */ /* 0x000fe2000f8e020f */
[----:B------:R-:W-:Y:S02]  /*2420*/  @!UP0 UMOV UR7, UR9 ;  /* 0x0000000900078c82 */ /* 0x000fe40008000000 */
[----:B------:R-:W-:-:S12]  /*2430*/  UIMAD UR37, UR7, UR20, UR8 ;  /* 0x00000014072572a4 */ /* 0x000fd8000f8e0208 */
.L_x_40:
[----:B------:R-:W2:Y:S02]  /*2440*/  LDCU UR4, c[0x0][0xb30] ;  /* 0x00016600ff0477ac */ /* 0x000ea40008000800 */
[----:B--2---:R-:W-:-:S09]  /*2450*/  UISETP.NE.AND UP0, UPT, UR4, 0x1, UPT ;  /* 0x000000010400788c */ /* 0x004fd2000bf05270 */
[----:B------:R-:W-:Y:S05]  /*2460*/  BRA.U UP0, `(.L_x_41) ;  /* 0x0000000100447547 */ /* 0x000fea000b800000 */
[----:B------:R-:W2:Y:S01]  /*2470*/  LDCU.128 UR12, c[0x0][0xb10] ;  /* 0x00016200ff0c77ac */ /* 0x000ea20008000c00 */
[----:B------:R-:W3:Y:S01]  /*2480*/  LDCU UR16, c[0x0][0xb0c] ;  /* 0x00016180ff1077ac */ /* 0x000ee20008000800 */
[----:B------:R-:W4:Y:S01]  /*2490*/  LDCU UR17, c[0x0][0xb20] ;  /* 0x00016400ff1177ac */ /* 0x000f220008000800 */
[----:B--2---:R-:W-:Y:S02]  /*24a0*/  UIMAD.WIDE.U32 UR10, UR37, UR12, URZ ;  /* 0x0000000c250a72a5 */ /* 0x004fe4000f8e00ff */
[----:B------:R-:W-:Y:S02]  /*24b0*/  UIMAD.WIDE.U32 UR8, UR27, UR15, URZ ;  /* 0x0000000f1b0872a5 */ /* 0x000fe4000f8e00ff */
[----:B---3--:R-:W-:Y:S02]  /*24c0*/  UISETP.NE.AND UP2, UPT, UR16, 0x1, UPT ;  /* 0x000000011000788c */ /* 0x008fe4000bf45270 */
[----:B------:R-:W-:Y:S01]  /*24d0*/  UISETP.NE.AND UP0, UPT, UR14, 0x1, UPT ;  /* 0x000000010e00788c */ /* 0x000fe2000bf05270 */
[----:B------:R-:W-:-:S02]  /*24e0*/  UMOV UR7, UR11 ;  /* 0x0000000b00077c82 */ /* 0x000fc40008000000 */
[----:B------:R-:W-:Y:S01]  /*24f0*/  UMOV UR4, UR9 ;  /* 0x0000000900047c82 */ /* 0x000fe20008000000 */
[----:B------:R-:W-:Y:S02]  /*2500*/  USHF.R.U32.HI UR7, URZ, UR13, UR7 ;  /* 0x0000000dff077299 */ /* 0x000fe40008011607 */
[----:B----4-:R-:W-:Y:S02]  /*2510*/  USHF.R.U32.HI UR4, URZ, UR17, UR4 ;  /* 0x00000011ff047299 */ /* 0x010fe40008011604 */
[----:B------:R-:W-:Y:S02]  /*2520*/  USEL UR7, UR37, UR7, !UP2 ;  /* 0x0000000725077287 */ /* 0x000fe4000d000000 */
[----:B------:R-:W-:-:S04]  /*2530*/  USEL UR4, UR27, UR4, !UP0 ;  /* 0x000000041b047287 */ /* 0x000fc8000c000000 */
[----:B------:R-:W-:Y:S02]  /*2540*/  UIADD3 UR8, UPT, UPT, UR7, -UR4, URZ ;  /* 0x8000000407087290 */ /* 0x000fe4000fffe0ff */
[----:B------:R-:W-:Y:S02]  /*2550*/  UIADD3 UR4, UPT, UPT, -UR7, UR4, URZ ;  /* 0x0000000407047290 */ /* 0x000fe4000fffe1ff */
[----:B------:R-:W-:Y:S02]  /*2560*/  UIMAD UR27, UR8, UR14, UR27 ;  /* 0x0000000e081b72a4 */ /* 0x000fe4000f8e021b */
[----:B------:R-:W-:-:S12]  /*2570*/  UIMAD UR37, UR4, UR16, UR37 ;  /* 0x00000010042572a4 */ /* 0x000fd8000f8e0225 */
.L_x_41:
[----:B------:R-:W-:Y:S01]  /*2580*/  VIADD R11, R11, 0x1 ;  /* 0x000000010b0b7836 */ /* 0x000fe20000000000 */
[----:B------:R-:W-:Y:S01]  /*2590*/  PLOP3.LUT P1, PT, PT, PT, PT, 0x80, 0x8 ;  /* 0x000000000008781c */ /* 0x000fe20003f2f070 */
[----:B------:R-:W-:Y:S02]  /*25a0*/  UIADD3 UR46, UPT, UPT, UR37, UR60, URZ ;  /* 0x0000003c252e7290 */ /* 0x000fe4000fffe0ff */
[----:B------:R-:W-:Y:S01]  /*25b0*/  UIADD3 UR45, UPT, UPT, UR27, UR57, URZ ;  /* 0x000000391b2d7290 */ /* 0x000fe2000fffe0ff */
[----:B------:R-:W-:-:S04]  /*25c0*/  ISETP.NE.AND P0, PT, R11, 0x2, PT ;  /* 0x000000020b00780c */ /* 0x000fc80003f05270 */
[----:B-1----:R-:W-:Y:S02]  /*25d0*/  SEL R0, RZ, 0x1, P0 ;  /* 0x00000001ff007807 */ /* 0x002fe40000000000 */
[----:B------:R-:W-:Y:S02]  /*25e0*/  SEL R11, R11, RZ, P0 ;  /* 0x000000ff0b0b7207 */ /* 0x000fe40000000000 */
[----:B------:R-:W-:Y:S01]  /*25f0*/  LOP3.LUT R10, R10, R0, RZ, 0x3c, !PT ;  /* 0x000000000a0a7212 */ /* 0x000fe200078e3cff */
[----:B------:R-:W-:Y:S06]  /*2600*/  BRA.U UP1, `(.L_x_42) ;  /* 0xfffffff101447547 */ /* 0x000fec000b83ffff */
[----:B------:R-:W-:Y:S01]  /*2610*/  UIADD3 UR6, UPT, UPT, UR6, 0x18, URZ ;  /* 0x0000001806067890 */ /* 0x000fe2000fffe0ff */
[----:B------:R-:W-:-:S03]  /*2620*/  SHF.L.U32 R2, R12, 0x1f, RZ ;  /* 0x0000001f0c027819 */ /* 0x000fc600000006ff */
[----:B------:R-:W-:-:S09]  /*2630*/  ULEA UR4, UR5, UR6, 0x3 ;  /* 0x0000000605047291 */ /* 0x000fd2000f8e18ff */
[----:B------:R-:W1:Y:S02]  /*2640*/  SYNCS.PHASECHK.TRANS64.TRYWAIT P0, [UR4], R2 ;  /* 0x00000002ff0075a7 */ /* 0x000e640008001104 */
[----:B-1----:R-:W-:Y:S05]  /*2650*/  @!P0 BRA `(.L_x_43) ;  /* 0x00000040004c8947 */ /* 0x002fea0003800000 */
.L_x_106:
[----:B------:R-:W-:-:S04]  /*2660*/  UIADD3 UR4, UPT, UPT, UR5, 0x1, URZ ;  /* 0x0000000105047890 */ /* 0x000fc8000fffe0ff */
[----:B------:R-:W-:-:S04]  /*2670*/  UISETP.NE.AND UP0, UPT, UR4, 0x3, UPT ;  /* 0x000000030400788c */ /* 0x000fc8000bf05270 */
[----:B------:R-:W-:Y:S02]  /*2680*/  USEL UR7, URZ, 0x1, UP0 ;  /* 0x00000001ff077887 */ /* 0x000fe40008000000 */
[----:B------:R-:W-:-:S04]  /*2690*/  USEL UR4, UR4, URZ, UP0 ;  /* 0x000000ff04047287 */ /* 0x000fc80008000000 */
[----:B------:R-:W-:Y:S01]  /*26a0*/  ULEA UR5, UR4, UR6, 0x3 ;  /* 0x0000000604057291 */ /* 0x000fe2000f8e18ff */
[----:B------:R-:W-:-:S04]  /*26b0*/  LOP3.LUT R12, R12, UR7, RZ, 0x3c, !PT ;  /* 0x000000070c0c7c12 */ /* 0x000fc8000f8e3cff */
[----:B-1----:R-:W-:-:S04]  /*26c0*/  SHF.L.U32 R2, R12, 0x1f, RZ ;  /* 0x0000001f0c027819 */ /* 0x002fc800000006ff */
[----:B------:R-:W1:Y:S02]  /*26d0*/  SYNCS.PHASECHK.TRANS64.TRYWAIT P0, [UR5], R2 ;  /* 0x00000002ff0075a7 */ /* 0x000e640008001105 */
[----:B-1----:R-:W-:Y:S05]  /*26e0*/  @!P0 BRA `(.L_x_44) ;  /* 0x0000004000408947 */ /* 0x002fea0003800000 */
.L_x_108:
[----:B------:R-:W-:-:S04]  /*26f0*/  UIADD3 UR4, UPT, UPT, UR4, 0x1, URZ ;  /* 0x0000000104047890 */ /* 0x000fc8000fffe0ff */
[----:B------:R-:W-:-:S04]  /*2700*/  UISETP.NE.AND UP0, UPT, UR4, 0x3, UPT ;  /* 0x000000030400788c */ /* 0x000fc8000bf05270 */
[----:B------:R-:W-:Y:S02]  /*2710*/  USEL UR5, URZ, 0x1, UP0 ;  /* 0x00000001ff057887 */ /* 0x000fe40008000000 */
[----:B------:R-:W-:-:S04]  /*2720*/  USEL UR4, UR4, URZ, UP0 ;  /* 0x000000ff04047287 */ /* 0x000fc80008000000 */
[----:B------:R-:W-:Y:S01]  /*2730*/  ULEA UR4, UR4, UR6, 0x3 ;  /* 0x0000000604047291 */ /* 0x000fe2000f8e18ff */
[----:B-1----:R-:W-:-:S04]  /*2740*/  LOP3.LUT R2, R12, UR5, RZ, 0x3c, !PT ;  /* 0x000000050c027c12 */ /* 0x002fc8000f8e3cff */
[----:B------:R-:W-:Y:S01]  /*2750*/  SHF.L.U32 R2, R2, 0x1f, RZ ;  /* 0x0000001f02027819 */ /* 0x000fe200000006ff */
[----:B------:R-:W-:-:S07]  /*2760*/  IMAD.U32 R0, RZ, RZ, UR4 ;  /* 0x00000004ff007e24 */ /* 0x000fce000f8e00ff */
.L_x_45:
[----:B-1----:R1:W2:Y:S02]  /*2770*/  SYNCS.PHASECHK.TRANS64.TRYWAIT P0, [R0+URZ], R2 ;  /* 0x00000002000075a7 */ /* 0x0022a400080011ff */
[----:B--2---:R-:W-:Y:S05]  /*2780*/  @!P0 NANOSLEEP.SYNCS 0x989680 ;  /* 0x009896800000895d */ /* 0x004fea0003900000 */
[----:B------:R-:W2:Y:S02]  /*2790*/  @!P0 SYNCS.PHASECHK.TRANS64 P0, [R0+URZ], R2 ;  /* 0x00000002000085a7 */ /* 0x000ea400080010ff */
[----:B--2---:R-:W-:Y:S05]  /*27a0*/  @P0 EXIT ;  /* 0x000000000000094d */ /* 0x004fea0003800000 */
[----:B------:R-:W-:Y:S05]  /*27b0*/  BRA `(.L_x_45) ;  /* 0xfffffffc00ec7947 */ /* 0x000fea000383ffff */
.L_x_22:
[----:B------:R-:W-:-:S04]  /*27c0*/  UISETP.NE.AND UP0, UPT, UR48, URZ, UPT ;  /* 0x000000ff3000728c */ /* 0x000fc8000bf05270 */
[----:B------:R-:W-:-:S09]  /*27d0*/  UISETP.NE.OR UP0, UPT, UR18, 0x1, UP0 ;  /* 0x000000011200788c */ /* 0x000fd20008705670 */
[----:B------:R-:W-:Y:S05]  /*27e0*/  BRA.U UP0, `(.L_x_46) ;  /* 0x0000000500487547 */ /* 0x000fea000b800000 */
[----:B------:R-:W-:Y:S01]  /*27f0*/  ISETP.GE.U32.AND P2, PT, R0, 0x2, PT ;  /* 0x000000020000780c */ /* 0x000fe20003f46070 */
[----:B------:R-:W-:Y:S01]  /*2800*/  IMAD.MOV.U32 R12, RZ, RZ, 0x1 ;  /* 0x00000001ff0c7424 */ /* 0x000fe200078e00ff */
[----:B------:R-:W-:Y:S02]  /*2810*/  CS2R R10, SRZ ;  /* 0x00000000000a7805 */ /* 0x000fe4000001ff00 */
[----:B------:R-:W-:Y:S01]  /*2820*/  CS2R R8, SRZ ;  /* 0x0000000000087805 */ /* 0x000fe2000001ff00 */
[----:B------:R-:W-:Y:S01]  /*2830*/  UMOV UR6, 0x400 ;  /* 0x0000040000067882 */ /* 0x000fe20000000000 */
[----:B------:R-:W-:Y:S01]  /*2840*/  UMOV UR5, URZ ;  /* 0x000000ff00057c82 */ /* 0x000fe20008000000 */
[----:B------:R-:W-:-:S12]  /*2850*/  ULEA UR6, UR48, UR6, 0x18 ;  /* 0x0000000630067291 */ /* 0x000fd8000f8ec0ff */
.L_x_50:
[----:B------:R-:W-:Y:S02]  /*2860*/  LEA R2, R8, UR6, 0x3 ;  /* 0x0000000608027c11 */ /* 0x000fe4000f8e18ff */
[----:B------:R-:W-:-:S03]  /*2870*/  SHF.L.U32 R4, R9, 0x1f, RZ ;  /* 0x0000001f09047819 */ /* 0x000fc600000006ff */
[----:B------:R-:W-:Y:S01]  /*2880*/  VIADD R5, R2, 0xc0 ;  /* 0x000000c002057836 */ /* 0x000fe20000000000 */
[----:B------:R-:W2:Y:S02]  /*2890*/  SYNCS.PHASECHK.TRANS64.TRYWAIT P0, [R2+URZ+0xb0], R4 ;  /* 0x0000b004020075a7 */ /* 0x000ea400080011ff */
[----:B--2---:R-:W-:Y:S05]  /*28a0*/  @!P0 BRA `(.L_x_47) ;  /* 0x0000003c00e88947 */ /* 0x004fea0003800000 */
.L_x_109:
[----:B------:R-:W-:Y:S01]  /*28b0*/  ULEA UR4, UR5, UR6, 0x3 ;  /* 0x0000000605047291 */ /* 0x000fe2000f8e18ff */
[----:B--2---:R-:W-:Y:S01]  /*28c0*/  PRMT R2, RZ, 0x654, R5 ;  /* 0x00000654ff027816 */ /* 0x004fe20000000005 */
[----:B------:R-:W-:Y:S01]  /*28d0*/  @!P2 IMAD.MOV.U32 R4, RZ, RZ, 0x10 ;  /* 0x00000010ff04a424 */ /* 0x000fe200078e00ff */
[----:B------:R-:W-:Y:S01]  /*28e0*/  SHF.L.U32 R5, R12, 0x1f, RZ ;  /* 0x0000001f0c057819 */ /* 0x000fe200000006ff */
[----:B------:R-:W-:Y:S01]  /*28f0*/  UIADD3 UR7, UPT, UPT, UR4, 0x50, URZ ;  /* 0x0000005004077890 */ /* 0x000fe2000fffe0ff */
[----:B------:R2:W-:Y:S05]  /*2900*/  SYNCS.ARRIVE.TRANS64.RED.A1T0 RZ, [R2+URZ], RZ ;  /* 0x000000ff02ff79a7 */ /* 0x0005ea00081004ff */
[----:B------:R-:W-:Y:S01]  /*2910*/  IMAD.U32 R6, RZ, RZ, UR7 ;  /* 0x00000007ff067e24 */ /* 0x000fe2000f8e00ff */
[----:B------:R-:W3:Y:S04]  /*2920*/  SYNCS.PHASECHK.TRANS64.TRYWAIT P0, [UR4+0x60], R5 ;  /* 0x00006005ff0075a7 */ /* 0x000ee80008001104 */
[----:B------:R-:W-:Y:S01]  /*2930*/  PRMT R6, R0, 0x654, R6 ;  /* 0x0000065400067816 */ /* 0x000fe20000000006 */
[----:B--23--:R-:W-:Y:S06]  /*2940*/  @!P0 BRA `(.L_x_48) ;  /* 0x0000003c00d48947 */ /* 0x00cfec0003800000 */
.L_x_111:
[----:B------:R-:W-:Y:S01]  /*2950*/  ULEA UR8, UR5, UR6, 0x4 ;  /* 0x0000000605087291 */ /* 0x000fe2000f8e20ff */
[----:B------:R-:W-:Y:S01]  /*2960*/  SEL R3, R6, R3, !P2 ;  /* 0x0000000306037207 */ /* 0x000fe20005000000 */
[----:B------:R-:W-:Y:S01]  /*2970*/  UIADD3 UR9, UPT, UPT, UR4, 0x50, URZ ;  /* 0x0000005004097890 */ /* 0x000fe2000fffe0ff */
[----:B--2---:R-:W-:Y:S01]  /*2980*/  LEA R2, R11, UR6, 0x3 ;  /* 0x000000060b027c11 */ /* 0x004fe2000f8e18ff */
[----:B------:R-:W-:Y:S01]  /*2990*/  UIADD3 UR8, UPT, UPT, UR8, 0xe0, URZ ;  /* 0x000000e008087890 */ /* 0x000fe2000fffe0ff */
[----:B------:R2:W-:Y:S01]  /*29a0*/  @!P2 SYNCS.ARRIVE.TRANS64.RED RZ, [R3+URZ], R4 ;  /* 0x0000000403ffa9a7 */ /* 0x0005e200080004ff */
[----:B------:R-:W-:Y:S01]  /*29b0*/  UIADD3 UR4, UPT, UPT, UR5, 0x1, URZ ;  /* 0x0000000105047890 */ /* 0x000fe2000fffe0ff */
[----:B------:R-:W-:-:S03]  /*29c0*/  VIADD R8, R8, 0x1 ;  /* 0x0000000108087836 */ /* 0x000fc60000000000 */
[----:B------:R-:W-:Y:S02]  /*29d0*/  UISETP.NE.AND UP0, UPT, UR4, 0x2, UPT ;  /* 0x000000020400788c */ /* 0x000fe4000bf05270 */
[----:B------:R-:W-:Y:S01]  /*29e0*/  ISETP.NE.AND P0, PT, R8, 0x2, PT ;  /* 0x000000020800780c */ /* 0x000fe20003f05270 */
[----:B------:R-:W-:Y:S06]  /*29f0*/  UGETNEXTWORKID.BROADCAST [UR8], [UR9] ;  /* 0x00000000080073ca */ /* 0x000fec0008000100 */
[----:B------:R-:W-:Y:S02]  /*2a00*/  USEL UR7, URZ, 0x1, UP0 ;  /* 0x00000001ff077887 */ /* 0x000fe40008000000 */
[----:B------:R-:W-:-:S04]  /*2a10*/  USEL UR5, UR4, URZ, UP0 ;  /* 0x000000ff04057287 */ /* 0x000fc80008000000 */
[----:B------:R-:W-:Y:S02]  /*2a20*/  LOP3.LUT R12, R12, UR7, RZ, 0x3c, !PT ;  /* 0x000000070c0c7c12 */ /* 0x000fe4000f8e3cff */
[----:B--2---:R-:W-:-:S04]  /*2a30*/  SHF.L.U32 R4, R10, 0x1f, RZ ;  /* 0x0000001f0a047819 */ /* 0x004fc800000006ff */
[----:B------:R-:W2:Y:S02]  /*2a40*/  SYNCS.PHASECHK.TRANS64.TRYWAIT P1, [R2+URZ+0x50], R4 ;  /* 0x00005004020075a7 */ /* 0x000ea400080211ff */
[----:B--2---:R-:W-:Y:S05]  /*2a50*/  @!P1 BRA `(.L_x_49) ;  /* 0x0000003c00a89947 */ /* 0x004fea0003800000 */
.L_x_112:
[C---:B--2---:R-:W-:Y:S01]  /*2a60*/  LEA R4, R11.reuse, UR6, 0x4 ;  /* 0x000000060b047c11 */ /* 0x044fe2000f8e20ff */
[----:B------:R-:W-:Y:S01]  /*2a70*/  VIADD R2, R2, 0x60 ;  /* 0x0000006002027836 */ /* 0x000fe20000000000 */
[----:B------:R-:W-:Y:S01]  /*2a80*/  SEL R8, R8, RZ, P0 ;  /* 0x000000ff08087207 */ /* 0x000fe20000000000 */
[----:B------:R-:W-:-:S03]  /*2a90*/  VIADD R11, R11, 0x1 ;  /* 0x000000010b0b7836 */ /* 0x000fc60000000000 */
[----:B------:R-:W2:Y:S01]  /*2aa0*/  LDS.128 R4, [R4+0xe0] ;  /* 0x0000e00004047984 */ /* 0x000ea20000000c00 */
[----:B------:R-:W-:Y:S02]  /*2ab0*/  PRMT R2, RZ, 0x654, R2 ;  /* 0x00000654ff027816 */ /* 0x000fe40000000002 */
[C---:B------:R-:W-:Y:S01]  /*2ac0*/  ISETP.NE.AND P1, PT, R11.reuse, 0x2, PT ;  /* 0x000000020b00780c */ /* 0x040fe20003f25270 */
[----:B------:R-:W-:Y:S01]  /*2ad0*/  @!PT LDS RZ, [RZ] ;  /* 0x00000000fffff984 */ /* 0x000fe20000000800 */
[----:B------:R-:W-:Y:S01]  /*2ae0*/  @!PT LDS RZ, [RZ] ;  /* 0x00000000fffff984 */ /* 0x000fe20000000800 */
[----:B------:R-:W-:Y:S01]  /*2af0*/  @!PT LDS RZ, [RZ] ;  /* 0x00000000fffff984 */ /* 0x000fe20000000800 */
[----:B------:R-:W-:Y:S01]  /*2b00*/  @!PT LDS RZ, [RZ] ;  /* 0x00000000fffff984 */ /* 0x000fe20000000800 */
[----:B------:R3:W-:Y:S06]  /*2b10*/  MEMBAR.ALL.CTA ;  /* 0x0000000000007992 */ /* 0x0007ec0000008000 */
[----:B---3--:R-:W3:Y:S01]  /*2b20*/  FENCE.VIEW.ASYNC.S ;  /* 0x00000000000073c6 */ /* 0x008ee20000000000 */
[----:B------:R-:W-:Y:S01]  /*2b30*/  SEL R11, R11, RZ, P1 ;  /* 0x000000ff0b0b7207 */ /* 0x000fe20000800000 */
[----:B---3--:R3:W-:Y:S01]  /*2b40*/  SYNCS.ARRIVE.TRANS64.RED.A1T0 RZ, [R2+URZ], RZ ;  /* 0x000000ff02ff79a7 */ /* 0x0087e200081004ff */
[----:B--2---:R-:W-:-:S02]  /*2b50*/  LOP3.LUT P3, RZ, R6, 0x1, RZ, 0xc0, !PT ;  /* 0x0000000106ff7812 */ /* 0x004fc4000786c0ff */
[----:B------:R-:W-:-:S04]  /*2b60*/  SEL R4, RZ, 0x1, P1 ;  /* 0x00000001ff047807 */ /* 0x000fc80000800000 */
[----:B------:R-:W-:Y:S02]  /*2b70*/  LOP3.LUT R10, R10, R4, RZ, 0x3c, !PT ;  /* 0x000000040a0a7212 */ /* 0x000fe400078e3cff */
[----:B---3--:R-:W-:-:S04]  /*2b80*/  SEL R2, RZ, 0x1, P0 ;  /* 0x00000001ff027807 */ /* 0x008fc80000000000 */
[----:B------:R-:W-:Y:S01]  /*2b90*/  LOP3.LUT R9, R9, R2, RZ, 0x3c, !PT ;  /* 0x0000000209097212 */ /* 0x000fe200078e3cff */
[----:B------:R-:W-:Y:S06]  /*2ba0*/  @P3 BRA `(.L_x_50) ;  /* 0xfffffffc002c3947 */ /* 0x000fec000383ffff */
[----:B------:R-:W-:Y:S01]  /*2bb0*/  ULEA UR4, UR5, UR6, 0x3 ;  /* 0x0000000605047291 */ /* 0x000fe2000f8e18ff */
[----:B------:R-:W-:-:S08]  /*2bc0*/  SHF.L.U32 R2, R12, 0x1f, RZ ;  /* 0x0000001f0c027819 */ /* 0x000fd000000006ff */
[----:B------:R-:W2:Y:S02]  /*2bd0*/  SYNCS.PHASECHK.TRANS64 P0, [UR4+0x60], R2 ;  /* 0x00006002ff0075a7 */ /* 0x000ea40008001004 */
[----:B--2---:R-:W-:Y:S05]  /*2be0*/  @P0 BRA `(.L_x_51) ;  /* 0x0000000000080947 */ /* 0x004fea0003800000 */
[----:B------:R-:W2:Y:S02]  /*2bf0*/  SYNCS.PHASECHK.TRANS64.TRYWAIT P0, [UR4+0x60], R2 ;  /* 0x00006002ff0075a7 */ /* 0x000ea40008001104 */
[----:B--2---:R-:W-:Y:S05]  /*2c00*/  @!P0 BRA `(.L_x_52) ;  /* 0x0000003c00508947 */ /* 0x004fea0003800000 */
.L_x_51:
[----:B------:R-:W-:-:S04]  /*2c10*/  UIADD3 UR7, UPT, UPT, UR5, 0x1, URZ ;  /* 0x0000000105077890 */ /* 0x000fc8000fffe0ff */
[----:B------:R-:W-:-:S04]  /*2c20*/  UISETP.NE.AND UP0, UPT, UR7, 0x2, UPT ;  /* 0x000000020700788c */ /* 0x000fc8000bf05270 */
[----:B------:R-:W-:Y:S02]  /*2c30*/  USEL UR8, URZ, 0x1, UP0 ;  /* 0x00000001ff087887 */ /* 0x000fe40008000000 */
[----:B------:R-:W-:-:S04]  /*2c40*/  USEL UR7, UR7, URZ, UP0 ;  /* 0x000000ff07077287 */ /* 0x000fc80008000000 */
[----:B------:R-:W-:Y:S01]  /*2c50*/  ULEA UR7, UR7, UR6, 0x3 ;  /* 0x0000000607077291 */ /* 0x000fe2000f8e18ff */
[----:B--2---:R-:W-:-:S04]  /*2c60*/  LOP3.LUT R2, R12, UR8, RZ, 0x3c, !PT ;  /* 0x000000080c027c12 */ /* 0x004fc8000f8e3cff */
[----:B------:R-:W-:-:S04]  /*2c70*/  SHF.L.U32 R0, R2, 0x1f, RZ ;  /* 0x0000001f02007819 */ /* 0x000fc800000006ff */
[----:B------:R-:W2:Y:S02]  /*2c80*/  SYNCS.PHASECHK.TRANS64 P0, [UR7+0x60], R0 ;  /* 0x00006000ff0075a7 */ /* 0x000ea40008001007 */
[----:B-12---:R-:W-:Y:S05]  /*2c90*/  @P0 EXIT ;  /* 0x000000000000094d */ /* 0x006fea0003800000 */
[----:B------:R-:W-:Y:S02]  /*2ca0*/  SHF.L.U32 R2, R2, 0x1f, RZ ;  /* 0x0000001f02027819 */ /* 0x000fe400000006ff */
[----:B------:R-:W-:-:S07]  /*2cb0*/  MOV R0, UR7 ;  /* 0x0000000700007c02 */ /* 0x000fce0008000f00 */
.L_x_53:
[----:B-1----:R1:W2:Y:S02]  /*2cc0*/  SYNCS.PHASECHK.TRANS64.TRYWAIT P0, [R0+URZ+0x60], R2 ;  /* 0x00006002000075a7 */ /* 0x0022a400080011ff */
[----:B--2---:R-:W-:Y:S05]  /*2cd0*/  @!P0 NANOSLEEP.SYNCS 0x989680 ;  /* 0x009896800000895d */ /* 0x004fea0003900000 */
[----:B------:R-:W2:Y:S02]  /*2ce0*/  @!P0 SYNCS.PHASECHK.TRANS64 P0, [R0+URZ+0x60], R2 ;  /* 0x00006002000085a7 */ /* 0x000ea400080010ff */
[----:B--2---:R-:W-:Y:S05]  /*2cf0*/  @P0 EXIT ;  /* 0x000000000000094d */ /* 0x004fea0003800000 */
[----:B------:R-:W-:Y:S05]  /*2d00*/  BRA `(.L_x_53) ;  /* 0xfffffffc00ec7947 */ /* 0x000fea000383ffff */
.L_x_46:
[----:B------:R-:W-:Y:S05]  /*2d10*/  BRA.U UP4, `(.L_x_54) ;  /* 0x0000000d04807547 */ /* 0x000fea000b800000 */
[----:B------:R-:W-:Y:S01]  /*2d20*/  UMOV UR4, 0x40 ;  /* 0x0000004000047882 */ /* 0x000fe20000000000 */
[----:B------:R-:W-:Y:S01]  /*2d30*/  NOP ;  /* 0x0000000000007918 */ /* 0x000fe20000000000 */
[----:B------:R-:W-:Y:S01]  /*2d40*/  ULEA UR5, UR48, UR4, 0x18 ;  /* 0x0000000430057291 */ /* 0x000fe2000f8ec0ff */
[----:B------:R-:W-:Y:S02]  /*2d50*/  UMOV UR6, 0x400 ;  /* 0x0000040000067882 */ /* 0x000fe40000000000 */
[----:B------:R-:W-:-:S06]  /*2d60*/  ULEA UR6, UR48, UR6, 0x18 ;  /* 0x0000000630067291 */ /* 0x000fcc000f8ec0ff */
[----:B------:R-:W2:Y:S02]  /*2d70*/  LDS.U8 R0, [UR5+0x1c] ;  /* 0x00001c05ff007984 */ /* 0x000ea40008000000 */
[----:B--2---:R-:W-:-:S13]  /*2d80*/  ISETP.NE.AND P0, PT, R0, RZ, PT ;  /* 0x000000ff0000720c */ /* 0x004fda0003f05270 */
[----:B------:R-:W-:Y:S05]  /*2d90*/  @P0 BRA `(.L_x_55) ;  /* 0x0000000000580947 */ /* 0x000fea0003800000 */
[----:B------:R-:W-:-:S13]  /*2da0*/  ELECT P0, URZ, PT ;  /* 0x0000000000ff782f */ /* 0x000fda0003800000 */
[----:B------:R-:W-:Y:S05]  /*2db0*/  @!P0 BRA `(.L_x_56) ;  /* 0x0000000000608947 */ /* 0x000fea0003800000 */
[----:B------:R-:W-:Y:S01]  /*2dc0*/  UMOV UR4, 0x10 ;  /* 0x0000001000047882 */ /* 0x000fe20000000000 */
[----:B------:R-:W-:Y:S01]  /*2dd0*/  HFMA2 R0, -RZ, RZ, 0, 5.9604644775390625e-08 ;  /* 0x00000001ff007431 */ /* 0x000fe200000001ff */
[----:B------:R-:W-:-:S03]  /*2de0*/  MOV R3, 0xffff ;  /* 0x0000ffff00037802 */ /* 0x000fc60000000f00 */
[----:B------:R-:W-:Y:S04]  /*2df0*/  DEPBAR.LE SB2, 0x36 ;  /* 0x0000ad800000791a */ /* 0x000fe80000000000 */
[----:B------:R-:W2:Y:S02]  /*2e00*/  UTCATOMSWS.FIND_AND_SET.ALIGN UP0, UR4, UR4 ;  /* 0x00000004000475e3 */ /* 0x000ea40008000800 */
[----:B--2---:R-:W-:Y:S01]  /*2e10*/  MOV R4, UR4 ;  /* 0x0000000400047c02 */ /* 0x004fe20008000f00 */
[----:B------:R-:W-:Y:S06]  /*2e20*/  BRA.U UP0, `(.L_x_57) ;  /* 0x0000000100187547 */ /* 0x000fec000b800000 */
.L_x_58:
[----:B------:R-:W-:Y:S05]  /*2e30*/  NANOSLEEP 0x64 ;  /* 0x000000640000795d */ /* 0x000fea0003800000 */
[----:B------:R-:W-:-:S05]  /*2e40*/  UMOV UR4, 0x10 ;  /* 0x0000001000047882 */ /* 0x000fca0000000000 */
[----:B------:R-:W-:Y:S04]  /*2e50*/  DEPBAR.LE SB2, 0x36 ;  /* 0x0000ad800000791a */ /* 0x000fe80000000000 */
[----:B------:R-:W2:Y:S02]  /*2e60*/  UTCATOMSWS.FIND_AND_SET.ALIGN UP0, UR4, UR4 ;  /* 0x00000004000475e3 */ /* 0x000ea40008000800 */
[----:B--2---:R-:W-:Y:S01]  /*2e70*/  MOV R4, UR4 ;  /* 0x0000000400047c02 */ /* 0x004fe20008000f00 */
[----:B------:R-:W-:Y:S05]  /*2e80*/  BRA.U !UP0, `(.L_x_58) ;  /* 0xfffffffd08e87547 */ /* 0x000fea000b83ffff */
.L_x_57:
[-C--:B------:R-:W-:Y:S02]  /*2e90*/  SHF.L.U32 R3, R3, R4.reuse, RZ ;  /* 0x0000000403037219 */ /* 0x080fe400000006ff */
[----:B------:R-:W-:Y:S01]  /*2ea0*/  SHF.L.U32 R0, R0, R4, RZ ;  /* 0x0000000400007219 */ /* 0x000fe200000006ff */
[----:B------:R-:W-:Y:S02]  /*2eb0*/  IMAD.SHL.U32 R4, R4, 0x20, RZ ;  /* 0x0000002004047824 */ /* 0x000fe400078e00ff */
[----:B------:R2:W-:Y:S04]  /*2ec0*/  ATOMS.OR RZ, [UR5+0x14], R3 ;  /* 0x00001403ffff798c */ /* 0x0005e8000b000005 */
[----:B------:R2:W-:Y:S04]  /*2ed0*/  ATOMS.OR RZ, [UR5+0x18], R0 ;  /* 0x00001800ffff798c */ /* 0x0005e8000b000005 */
[----:B------:R2:W-:Y:S01]  /*2ee0*/  STS [UR6+0x100], R4 ;  /* 0x00010004ff007988 */ /* 0x0005e20008000806 */
[----:B------:R-:W-:Y:S05]  /*2ef0*/  BRA `(.L_x_56) ;  /* 0x0000000000107947 */ /* 0x000fea0003800000 */
.L_x_55:
[----:B------:R-:W-:Y:S02]  /*2f00*/  MOV R0, 0xffffffff ;  /* 0xffffffff00007802 */ /* 0x000fe40000000f00 */
[----:B------:R-:W-:-:S03]  /*2f10*/  MOV R4, 0x2f40 ;  /* 0x00002f4000047802 */ /* 0x000fc60000000f00 */
[----:B------:R2:W-:Y:S04]  /*2f20*/  STS [UR6+0x100], R0 ;  /* 0x00010000ff007988 */ /* 0x0005e80008000806 */
[----:B-12--5:R-:W-:Y:S05]  /*2f30*/  CALL.REL.NOINC `($__internal_1_$__cuda_sm10x_tcgen05_guardrail_trap_phase_invalid_during_alloc) ;  /* 0x0000003c00d07944 */ /* 0x026fea0003c00000 */
.L_x_56:
[----:B------:R-:W-:Y:S05]  /*2f40*/  WARPSYNC.ALL ;  /* 0x0000000000007948 */ /* 0x000fea0003800000 */
[----:B------:R-:W3:Y:S01]  /*2f50*/  S2UR UR4, SR_CgaCtaId ;  /* 0x00000000000479c3 */ /* 0x000ee20000008800 */
[----:B------:R-:W-:Y:S01]  /*2f60*/  UMOV UR13, 0x400 ;  /* 0x00000400000d7882 */ /* 0x000fe20000000000 */
[----:B------:R-:W-:-:S06]  /*2f70*/  NOP ;  /* 0x0000000000007918 */ /* 0x000fcc0000000000 */
[----:B------:R-:W-:Y:S06]  /*2f80*/  BAR.ARV 0x6, 0xa0 ;  /* 0x0182800000007b1d */ /* 0x000fec0000002000 */
[----:B------:R-:W4:Y:S01]  /*2f90*/  LDCU UR5, c[0x0][0x38c] ;  /* 0x00007180ff0577ac */ /* 0x000f220008000800 */
[----:B------:R-:W-:Y:S01]  /*2fa0*/  LOP3.LUT R2, R2, 0xffff, RZ, 0xc0, !PT ;  /* 0x0000ffff02027812 */ /* 0x000fe200078ec0ff */
[----:B------:R-:W-:Y:S01]  /*2fb0*/  IMAD.MOV.U32 R11, RZ, RZ, 0x1 ;  /* 0x00000001ff0b7424 */ /* 0x000fe200078e00ff */
[----:B------:R-:W-:Y:S01]  /*2fc0*/  CS2R R8, SRZ ;  /* 0x0000000000087805 */ /* 0x000fe2000001ff00 */
[----:B------:R-:W1:Y:S01]  /*2fd0*/  LDCU UR8, c[0x0][0x38c] ;  /* 0x00007180ff0877ac */ /* 0x000e620008000800 */
[----:B------:R-:W-:Y:S01]  /*2fe0*/  R2UR UR15, R2 ;  /* 0x00000000020f72ca */ /* 0x000fe200000e0000 */
[----:B------:R-:W-:Y:S01]  /*2ff0*/  IMAD.MOV.U32 R10, RZ, RZ, RZ ;  /* 0x000000ffff0a7224 */ /* 0x000fe200078e00ff */
[----:B------:R-:W-:Y:S01]  /*3000*/  UMOV UR18, URZ ;  /* 0x000000ff00127c82 */ /* 0x000fe20008000000 */
[----:B------:R-:W-:Y:S01]  /*3010*/  UMOV UR10, URZ ;  /* 0x000000ff000a7c82 */ /* 0x000fe20008000000 */
[----:B---3--:R-:W-:Y:S01]  /*3020*/  ULEA UR13, UR4, UR13, 0x18 ;  /* 0x0000000d040d7291 */ /* 0x008fe2000f8ec0ff */
[----:B------:R-:W-:Y:S01]  /*3030*/  UMOV UR20, 0x0 ;  /* 0x0000000000147882 */ /* 0x000fe20000000000 */
[----:B------:R-:W-:-:S02]  /*3040*/  UMOV UR21, 0x4100010 ;  /* 0x0410001000157882 */ /* 0x000fc40000000000 */
[----:B------:R-:W-:Y:S02]  /*3050*/  UIADD3 UR6, UPT, UPT, UR13, 0x2400, URZ ;  /* 0x000024000d067890 */ /* 0x000fe4000fffe0ff */
[----:B------:R-:W-:Y:S02]  /*3060*/  UIADD3 UR7, UPT, UPT, UR13, 0x3c00, URZ ;  /* 0x00003c000d077890 */ /* 0x000fe4000fffe0ff */
[----:B----4-:R-:W-:Y:S01]  /*3070*/  UIADD3 UR5, UPT, UPT, UR5, 0x1f, URZ ;  /* 0x0000001f05057890 */ /* 0x010fe2000fffe0ff */
[----:B--2---:R-:W2:Y:S01]  /*3080*/  LDS R0, [UR13+0x100] ;  /* 0x0001000dff007984 */ /* 0x004ea20008000800 */
[----:B------:R-:W-:Y:S02]  /*3090*/  USHF.R.U32.HI UR6, URZ, 0x4, UR6 ;  /* 0x00000004ff067899 */ /* 0x000fe40008011606 */
[----:B------:R-:W-:Y:S02]  /*30a0*/  USHF.R.S32.HI UR4, URZ, 0x1f, UR5 ;  /* 0x0000001fff047899 */ /* 0x000fe40008011405 */
[----:B------:R-:W-:-:S02]  /*30b0*/  ULOP3.LUT UR6, UR6, 0x3fff, URZ, 0xc0, !UPT ;  /* 0x00003fff06067892 */ /* 0x000fc4000f8ec0ff */
[----:B------:R-:W-:Y:S02]  /*30c0*/  ULEA.HI UR4, UR4, UR5, URZ, 0x5 ;  /* 0x0000000504047291 */ /* 0x000fe4000f8f28ff */
[----:B------:R-:W-:Y:S02]  /*30d0*/  USHF.R.U32.HI UR5, URZ, 0x4, UR7 ;  /* 0x00000004ff057899 */ /* 0x000fe40008011607 */
[----:B------:R-:W-:Y:S02]  /*30e0*/  USHF.R.S32.HI UR22, URZ, 0x5, UR4 ;  /* 0x00000005ff167899 */ /* 0x000fe40008011404 */
[----:B------:R-:W-:Y:S02]  /*30f0*/  ULOP3.LUT UR5, UR5, 0x3fff, URZ, 0xc0, !UPT ;  /* 0x00003fff05057892 */ /* 0x000fe4000f8ec0ff */
[----:B------:R-:W-:Y:S02]  /*3100*/  UISETP.LT.AND UP0, UPT, UR22, 0x1, UPT ;  /* 0x000000011600788c */ /* 0x000fe4000bf01270 */
[----:B------:R-:W-:-:S02]  /*3110*/  ULOP3.LUT UR16, UR6, 0x10000, URZ, 0xfc, !UPT ;  /* 0x0001000006107892 */ /* 0x000fc4000f8efcff */
[----:B------:R-:W-:Y:S02]  /*3120*/  USEL UR23, UR22, 0x1, !UP0 ;  /* 0x0000000116177887 */ /* 0x000fe4000c000000 */
[----:B------:R-:W-:Y:S02]  /*3130*/  ULOP3.LUT UR17, UR5, 0x10000, URZ, 0xfc, !UPT ;  /* 0x0001000005117892 */ /* 0x000fe4000f8efcff */
[----:B------:R-:W-:Y:S02]  /*3140*/  UIADD3 UR23, UPT, UPT, -UR23, URZ, URZ ;  /* 0x000000ff17177290 */ /* 0x000fe4000fffe1ff */
[----:B-1----:R-:W-:Y:S01]  /*3150*/  UISETP.GE.AND UP4, UPT, UR8, 0x1, UPT ;  /* 0x000000010800788c */ /* 0x002fe2000bf86270 */
[----:B--2---:R-:W-:-:S15]  /*3160*/  R2UR UR24, R0 ;  /* 0x00000000001872ca */ /* 0x004fde00000e0000 */
.L_x_65:
[----:B------:R-:W-:Y:S02]  /*3170*/  LEA R0, R10, UR13, 0x3 ;  /* 0x0000000d0a007c11 */ /* 0x000fe4000f8e18ff */
[----:B------:R-:W-:Y:S02]  /*3180*/  SHF.L.U32 R2, R9, 0x1f, RZ ;  /* 0x0000001f09027819 */ /* 0x000fe400000006ff */
[----:B------:R-:W-:Y:S01]  /*3190*/  PLOP3.LUT P0, PT, PT, PT, UP4, 0x80, 0x8 ;  /* 0x000000000008781c */ /* 0x000fe20003f0f048 */
[----:B------:R-:W-:Y:S01]  /*31a0*/  VIADD R3, R0, 0x60 ;  /* 0x0000006000037836 */ /* 0x000fe20000000000 */
[----:B-1----:R-:W1:Y:S02]  /*31b0*/  SYNCS.PHASECHK.TRANS64.TRYWAIT P1, [R0+URZ+0x50], R2 ;  /* 0x00005002000075a7 */ /* 0x002e6400080211ff */
[----:B-1-3--:R-:W-:Y:S09]  /*31c0*/  @!P1 BRA `(.L_x_59) ;  /* 0x0000003400f89947 */ /* 0x00aff20003800000 */
.L_x_114:
[----:B------:R-:W-:Y:S01]  /*31d0*/  LEA R4, R10, UR13, 0x4 ;  /* 0x0000000d0a047c11 */ /* 0x000fe2000f8e20ff */
[----:B------:R-:W-:Y:S01]  /*31e0*/  @UP4 ULEA UR4, UR10, UR13, 0x3 ;  /* 0x0000000d0a044291 */ /* 0x000fe2000f8e18ff */
[----:B------:R-:W-:Y:S01]  /*31f0*/  PLOP3.LUT P2, PT, PT, PT, PT, 0x80, 0x8 ;  /* 0x000000000008781c */ /* 0x000fe20003f4f070 */
[----:B------:R-:W-:Y:S01]  /*3200*/  ULEA UR19, UR18, UR13, 0x3 ;  /* 0x0000000d12137291 */ /* 0x000fe2000f8e18ff */
[----:B------:R-:W-:Y:S02]  /*3210*/  PRMT R3, RZ, 0x654, R3 ;  /* 0x00000654ff037816 */ /* 0x000fe40000000003 */
[----:B------:R-:W2:Y:S01]  /*3220*/  LDS.128 R4, [R4+0xe0] ;  /* 0x0000e00004047984 */ /* 0x000ea20000000c00 */
[----:B-1----:R-:W-:Y:S02]  /*3230*/  @P0 SHF.L.U32 R2, R8, 0x1f, RZ ;  /* 0x0000001f08020819 */ /* 0x002fe400000006ff */
[----:B------:R-:W-:Y:S01]  /*3240*/  SHF.L.U32 R0, R11, 0x1f, RZ ;  /* 0x0000001f0b007819 */ /* 0x000fe200000006ff */
[----:B------:R-:W-:Y:S01]  /*3250*/  @!PT LDS RZ, [RZ] ;  /* 0x00000000fffff984 */ /* 0x000fe20000000800 */
[----:B------:R-:W-:Y:S01]  /*3260*/  @!PT LDS RZ, [RZ] ;  /* 0x00000000fffff984 */ /* 0x000fe20000000800 */
[----:B------:R-:W-:Y:S01]  /*3270*/  @!PT LDS RZ, [RZ] ;  /* 0x00000000fffff984 */ /* 0x000fe20000000800 */
[----:B------:R-:W-:Y:S01]  /*3280*/  @!PT LDS RZ, [RZ] ;  /* 0x00000000fffff984 */ /* 0x000fe20000000800 */
[----:B------:R1:W-:Y:S06]  /*3290*/  MEMBAR.ALL.CTA ;  /* 0x0000000000007992 */ /* 0x0003ec0000008000 */
[----:B-1----:R-:W1:Y:S02]  /*32a0*/  FENCE.VIEW.ASYNC.S ;  /* 0x00000000000073c6 */ /* 0x002e640000000000 */
[----:B-1----:R1:W-:Y:S01]  /*32b0*/  SYNCS.ARRIVE.TRANS64.RED.A1T0 RZ, [R3+URZ], RZ ;  /* 0x000000ff03ff79a7 */ /* 0x0023e200081004ff */
[----:B------:R1:W3:Y:S01]  /*32c0*/  @P0 SYNCS.PHASECHK.TRANS64.TRYWAIT P2, [UR4], R2 ;  /* 0x00000002ff0005a7 */ /* 0x0002e20008041104 */
[----:B--2---:R-:W-:Y:S01]  /*32d0*/  LOP3.LUT P1, RZ, R6, 0x1, RZ, 0xc0, !PT ;  /* 0x0000000106ff7812 */ /* 0x004fe2000782c0ff */
[----:B------:R-:W2:Y:S02]  /*32e0*/  SYNCS.PHASECHK.TRANS64.TRYWAIT P0, [UR19+0x90], R0 ;  /* 0x00009000ff0075a7 */ /* 0x000ea40008001113 */
[----:B-123--:R-:W-:Y:S10]  /*32f0*/  @!P0 BRA `(.L_x_60) ;  /* 0x0000003400c08947 */ /* 0x00eff40003800000 */
.L_x_116:
[----:B------:R-:W-:Y:S01]  /*3300*/  IADD3 R10, PT, PT, R10, 0x1, RZ ;  /* 0x000000010a0a7810 */ /* 0x000fe20007ffe0ff */
[----:B------:R-:W-:Y:S06]  /*3310*/  BRA.U !UP4, `(.L_x_61) ;  /* 0x000000010ca07547 */ /* 0x000fec000b800000 */
[----:B------:R-:W-:Y:S02]  /*3320*/  ULEA.HI UR4, UR18, UR18, URZ, 0x1 ;  /* 0x0000001212047291 */ /* 0x000fe4000f8f08ff */
[----:B------:R-:W-:Y:S02]  /*3330*/  UPLOP3.LUT UP2, UPT, UPT, UPT, UPT, 0x40, 0x4 ;  /* 0x000000000004789c */ /* 0x000fe40003f4e870 */
[----:B------:R-:W-:Y:S02]  /*3340*/  USHF.L.U32 UR5, UR4, 0x5, URZ ;  /* 0x0000000504057899 */ /* 0x000fe400080006ff */
[----:B------:R-:W-:Y:S02]  /*3350*/  ULOP3.LUT UR14, UR4, 0xffe, URZ, 0xc0, !UPT ;  /* 0x00000ffe040e7892 */ /* 0x000fe4000f8ec0ff */
[----:B------:R-:W-:Y:S02]  /*3360*/  ULOP3.LUT UR4, UR5, 0xffffffc0, URZ, 0xc0, !UPT ;  /* 0xffffffc005047892 */ /* 0x000fe4000f8ec0ff */
[----:B------:R-:W-:-:S02]  /*3370*/  UIADD3 UR14, UPT, UPT, -UR14, UR18, URZ ;  /* 0x000000120e0e7290 */ /* 0x000fc4000fffe1ff */
[----:B------:R-:W-:Y:S01]  /*3380*/  UIADD3 UR4, UPT, UPT, UR24, UR4, URZ ;  /* 0x0000000418047290 */ /* 0x000fe2000fffe0ff */
[----:B------:R-:W-:Y:S01]  /*3390*/  UMOV UR12, UR23 ;  /* 0x00000017000c7c82 */ /* 0x000fe20008000000 */
[----:B------:R-:W-:Y:S02]  /*33a0*/  UMOV UR11, UR22 ;  /* 0x00000016000b7c82 */ /* 0x000fe40008000000 */
[----:B------:R-:W-:Y:S01]  /*33b0*/  ULEA UR14, UR14, UR4, 0x14 ;  /* 0x000000040e0e7291 */ /* 0x000fe2000f8ea0ff */
[----:B------:R-:W-:-:S11]  /*33c0*/  UMOV UR5, UR10 ;  /* 0x0000000a00057c82 */ /* 0x000fd60008000000 */
.L_x_64:
[----:B------:R-:W-:Y:S02]  /*33d0*/  UIADD3 UR12, UPT, UPT, UR12, 0x1, URZ ;  /* 0x000000010c0c7890 */ /* 0x000fe4000fffe0ff */
[----:B--2---:R-:W-:Y:S02]  /*33e0*/  ULEA UR6, UR5, UR13, 0x3 ;  /* 0x0000000d05067291 */ /* 0x004fe4000f8e18ff */
[----:B------:R-:W-:Y:S01]  /*33f0*/  UISETP.NE.AND UP3, UPT, UR12, URZ, UPT ;  /* 0x000000ff0c00728c */ /* 0x000fe2000bf65270 */
[----:B---3--:R-:W-:Y:S10]  /*3400*/  @P2 BRA `(.L_x_62) ;  /* 0x00000000000c2947 */ /* 0x008ff40003800000 */
[----:B-1----:R-:W-:Y:S04]  /*3410*/  SHF.L.U32 R2, R8, 0x1f, RZ ;  /* 0x0000001f08027819 */ /* 0x002fe800000006ff */
[----:B------:R-:W1:Y:S02]  /*3420*/  SYNCS.PHASECHK.TRANS64.TRYWAIT P0, [UR6], R2 ;  /* 0x00000002ff0075a7 */ /* 0x000e640008001106 */
[----:B-1----:R-:W-:Y:S05]  /*3430*/  @!P0 BRA `(.L_x_63) ;  /* 0x0000003400888947 */ /* 0x002fea0003800000 */
.L_x_62:
[----:B------:R-:W-:Y:S01]  /*3440*/  UISETP.NE.AND UP0, UPT, UR11, 0x1, UPT ;  /* 0x000000010b00788c */ /* 0x000fe2000bf05270 */
[----:B------:R-:W-:Y:S01]  /*3450*/  PLOP3.LUT P2, PT, PT, PT, PT, 0x80, 0x8 ;  /* 0x000000000008781c */ /* 0x000fe20003f4f070 */
[----:B------:R-:W-:Y:S02]  /*3460*/  UIADD3 UR4, UPT, UPT, UR5, 0x1, URZ ;  /* 0x0000000105047890 */ /* 0x000fe4000fffe0ff */
[----:B------:R-:W-:Y:S02]  /*3470*/  ULEA UR8, UR5, UR17, 0x7 ;  /* 0x0000001105087291 */ /* 0x000fe4000f8e38ff */
[----:B------:R-:W-:Y:S01]  /*3480*/  UISETP.NE.AND UP1, UPT, UR4, 0x3, UPT ;  /* 0x000000030400788c */ /* 0x000fe2000bf25270 */
[----:B------:R-:W-:Y:S01]  /*3490*/  PLOP3.LUT P0, PT, PT, PT, UP0, 0x80, 0x8 ;  /* 0x000000000008781c */ /* 0x000fe20003f0f008 */
[----:B------:R-:W-:Y:S02]  /*34a0*/  UIADD3 UR11, UPT, UPT, UR11, -0x1, URZ ;  /* 0xffffffff0b0b7890 */ /* 0x000fe4000fffe0ff */
[----:B------:R-:W-:Y:S02]  /*34b0*/  USEL UR7, URZ, 0x1, UP1 ;  /* 0x00000001ff077887 */ /* 0x000fe40008800000 */
[----:B------:R-:W-:Y:S01]  /*34c0*/  USEL UR10, UR4, URZ, UP1 ;  /* 0x000000ff040a7287 */ /* 0x000fe20008800000 */
[----:B------:R-:W-:Y:S03]  /*34d0*/  UMOV UR9, 0xc0004010 ;  /* 0xc000401000097882 */ /* 0x000fe60000000000 */
[----:B------:R-:W-:Y:S01]  /*34e0*/  @UP0 ULEA UR4, UR10, UR13, 0x3 ;  /* 0x0000000d0a040291 */ /* 0x000fe2000f8e18ff */
[----:B------:R-:W-:Y:S01]  /*34f0*/  LOP3.LUT R8, R8, UR7, RZ, 0x3c, !PT ;  /* 0x0000000708087c12 */ /* 0x000fe2000f8e3cff */
[----:B------:R-:W-:Y:S03]  /*3500*/  UMOV UR7, 0xc0004010 ;  /* 0xc000401000077882 */ /* 0x000fe60000000000 */
[----:B-1----:R-:W-:Y:S04]  /*3510*/  @P0 SHF.L.U32 R0, R8, 0x1f, RZ ;  /* 0x0000001f08000819 */ /* 0x002fe800000006ff */
[----:B------:R2:W3:Y:S01]  /*3520*/  @P0 SYNCS.PHASECHK.TRANS64.TRYWAIT P2, [UR4], R0 ;  /* 0x00000000ff0005a7 */ /* 0x0004e20008041104 */
[----:B------:R-:W-:Y:S02]  /*3530*/  UIADD3 UR4, UPT, UPT, UR6, 0x18, URZ ;  /* 0x0000001806047890 */ /* 0x000fe4000fffe0ff */
[----:B------:R-:W-:Y:S03]  /*3540*/  ULEA UR6, UR5, UR16, 0x7 ;  /* 0x0000001005067291 */ /* 0x000fe6000f8e38ff */
[----:B------:R-:W-:Y:S06]  /*3550*/  UMOV UR5, UR10 ;  /* 0x0000000a00057c82 */ /* 0x000fec0008000000 */
[----:B------:R2:W-:Y:S01]  /*3560*/  UTCQMMA gdesc[UR6], gdesc[UR8], tmem[UR14], tmem[UR20], idesc[UR21], UP2 ;  /* 0x00ff1408060075ea */ /* 0x0005e2000900030e */
[----:B------:R-:W-:Y:S01]  /*3570*/  UPLOP3.LUT UP2, UPT, UPT, UPT, UPT, 0x80, 0x8 ;  /* 0x000000000008789c */ /* 0x000fe20003f4f070 */
[----:B------:R2:W-:Y:S01]  /*3580*/  UTCBAR.MULTICAST [UR4], URZ, UR15 ;  /* 0x000000ff040073e9 */ /* 0x0005e2000800080f */
[----:B------:R-:W-:Y:S09]  /*3590*/  BRA.U UP3, `(.L_x_64) ;  /* 0xfffffffd038c7547 */ /* 0x000ff2000b83ffff */
.L_x_61:
[----:B--2---:R-:W-:Y:S01]  /*35a0*/  UIADD3 UR4, UPT, UPT, UR18, 0x1, URZ ;  /* 0x0000000112047890 */ /* 0x004fe2000fffe0ff */
[C---:B------:R-:W-:Y:S01]  /*35b0*/  ISETP.NE.AND P0, PT, R10.reuse, 0x2, PT ;  /* 0x000000020a00780c */ /* 0x040fe20003f05270 */
[----:B------:R-:W-:Y:S02]  /*35c0*/  UIADD3 UR5, UPT, UPT, UR19, 0x70, URZ ;  /* 0x0000007013057890 */ /* 0x000fe4000fffe0ff */
[----:B------:R-:W-:Y:S01]  /*35d0*/  UISETP.NE.AND UP0, UPT, UR4, 0x4, UPT ;  /* 0x000000040400788c */ /* 0x000fe2000bf05270 */
[----:B-1----:R-:W-:Y:S02]  /*35e0*/  SEL R0, RZ, 0x1, P0 ;  /* 0x00000001ff007807 */ /* 0x002fe40000000000 */
[----:B------:R-:W-:Y:S01]  /*35f0*/  SEL R10, R10, RZ, P0 ;  /* 0x000000ff0a0a7207 */ /* 0x000fe20000000000 */
[----:B------:R-:W-:Y:S01]  /*3600*/  USEL UR6, URZ, 0x1, UP0 ;  /* 0x00000001ff067887 */ /* 0x000fe20008000000 */
[----:B------:R-:W-:Y:S01]  /*3610*/  LOP3.LUT R9, R9, R0, RZ, 0x3c, !PT ;  /* 0x0000000009097212 */ /* 0x000fe200078e3cff */
[----:B------:R-:W-:Y:S01]  /*3620*/  USEL UR18, UR4, URZ, UP0 ;  /* 0x000000ff04127287 */ /* 0x000fe20008000000 */
[----:B------:R1:W-:Y:S03]  /*3630*/  UTCBAR [UR5], URZ ;  /* 0x000000ff050073e9 */ /* 0x0003e600080000ff */
[----:B------:R-:W-:Y:S01]  /*3640*/  LOP3.LUT R11, R11, UR6, RZ, 0x3c, !PT ;  /* 0x000000060b0b7c12 */ /* 0x000fe2000f8e3cff */
[----:B------:R-:W-:Y:S07]  /*3650*/  @P1 BRA `(.L_x_65) ;  /* 0xfffffff800c41947 */ /* 0x000fee000383ffff */
[----:B------:R-:W2:Y:S01]  /*3660*/  S2UR UR8, SR_CgaCtaId ;  /* 0x00000000000879c3 */ /* 0x000ea20000008800 */
[----:B------:R-:W-:Y:S01]  /*3670*/  ELECT P0, URZ, PT ;  /* 0x0000000000ff782f */ /* 0x000fe20003800000 */
[----:B------:R-:W-:Y:S01]  /*3680*/  IMAD.MOV.U32 R0, RZ, RZ, 0x1 ;  /* 0x00000001ff007424 */ /* 0x000fe200078e00ff */
[----:B------:R-:W-:Y:S01]  /*3690*/  UIADD3 UR13, UPT, UPT, UR13, 0x90, URZ ;  /* 0x000000900d0d7890 */ /* 0x000fe2000fffe0ff */
[----:B------:R-:W-:Y:S01]  /*36a0*/  SHF.L.U32 R2, R11, 0x1f, RZ ;  /* 0x0000001f0b027819 */ /* 0x000fe200000006ff */
[----:B------:R-:W-:-:S03]  /*36b0*/  UMOV UR4, 0x40 ;  /* 0x0000004000047882 */ /* 0x000fc60000000000 */
[----:B------:R-:W-:Y:S01]  /*36c0*/  UVIRTCOUNT.DEALLOC.SMPOOL 0x80 ;  /* 0x000000800000784c */ /* 0x000fe20000000000 */
[----:B--2---:R-:W-:Y:S02]  /*36d0*/  ULEA UR8, UR8, UR4, 0x18 ;  /* 0x0000000408087291 */ /* 0x004fe4000f8ec0ff */
[----:B------:R-:W-:-:S07]  /*36e0*/  ULEA UR4, UR18, UR13, 0x3 ;  /* 0x0000000d12047291 */ /* 0x000fce000f8e18ff */
[----:B------:R2:W-:Y:S02]  /*36f0*/  @P0 STS.U8 [UR8+0x1c], R0 ;  /* 0x00001c00ff000988 */ /* 0x0005e40008000008 */
[----:B------:R-:W4:Y:S02]  /*3700*/  SYNCS.PHASECHK.TRANS64.TRYWAIT P0, [UR4], R2 ;  /* 0x00000002ff0075a7 */ /* 0x000f240008001104 */
[----:B--2-4-:R-:W-:Y:S05]  /*3710*/  @!P0 BRA `(.L_x_66) ;  /* 0x0000003000e88947 */ /* 0x014fea0003800000 */
.L_x_119:
[----:B------:R-:W-:-:S04]  /*3720*/  UIADD3 UR4, UPT, UPT, UR18, 0x1, URZ ;  /* 0x0000000112047890 */ /* 0x000fc8000fffe0ff */
[----:B------:R-:W-:-:S04]  /*3730*/  UISETP.NE.AND UP0, UPT, UR4, 0x4, UPT ;  /* 0x000000040400788c */ /* 0x000fc8000bf05270 */
[----:B------:R-:W-:Y:S02]  /*3740*/  USEL UR6, URZ, 0x1, UP0 ;  /* 0x00000001ff067887 */ /* 0x000fe40008000000 */
[----:B------:R-:W-:-:S04]  /*3750*/  USEL UR4, UR4, URZ, UP0 ;  /* 0x000000ff04047287 */ /* 0x000fc80008000000 */
[----:B-1----:R-:W-:Y:S01]  /*3760*/  ULEA UR5, UR4, UR13, 0x3 ;  /* 0x0000000d04057291 */ /* 0x002fe2000f8e18ff */
[----:B--2---:R-:W-:-:S04]  /*3770*/  LOP3.LUT R2, R11, UR6, RZ, 0x3c, !PT ;  /* 0x000000060b027c12 */ /* 0x004fc8000f8e3cff */
[----:B------:R-:W-:-:S04]  /*3780*/  SHF.L.U32 R3, R2, 0x1f, RZ ;  /* 0x0000001f02037819 */ /* 0x000fc800000006ff */
[----:B------:R-:W1:Y:S02]  /*3790*/  SYNCS.PHASECHK.TRANS64.TRYWAIT P0, [UR5], R3 ;  /* 0x00000003ff0075a7 */ /* 0x000e640008001105 */
[----:B-1----:R-:W-:Y:S05]  /*37a0*/  @!P0 BRA `(.L_x_67) ;  /* 0x0000003000dc8947 */ /* 0x002fea0003800000 */
.L_x_121:
        /* <DEDUP_REMOVED lines=9> */
.L_x_123:
[----:B------:R-:W-:-:S04]  /*3840*/  UIADD3 UR4, UPT, UPT, UR4, 0x1, URZ ;  /* 0x0000000104047890 */ /* 0x000fc8000fffe0ff */
[----:B------:R-:W-:-:S04]  /*3850*/  UISETP.NE.AND UP0, UPT, UR4, 0x4, UPT ;  /* 0x000000040400788c */ /* 0x000fc8000bf05270 */
[----:B------:R-:W-:Y:S02]  /*3860*/  USEL UR5, URZ, 0x1, UP0 ;  /* 0x00000001ff057887 */ /* 0x000fe40008000000 */
[----:B------:R-:W-:-:S04]  /*3870*/  USEL UR4, UR4, URZ, UP0 ;  /* 0x000000ff04047287 */ /* 0x000fc80008000000 */
[----:B------:R-:W-:Y:S01]  /*3880*/  ULEA UR4, UR4, UR13, 0x3 ;  /* 0x0000000d04047291 */ /* 0x000fe2000f8e18ff */
[----:B------:R-:W-:-:S04]  /*3890*/  LOP3.LUT R2, R2, UR5, RZ, 0x3c, !PT ;  /* 0x0000000502027c12 */ /* 0x000fc8000f8e3cff */
[----:B------:R-:W-:-:S04]  /*38a0*/  SHF.L.U32 R2, R2, 0x1f, RZ ;  /* 0x0000001f02027819 */ /* 0x000fc800000006ff */
[----:B------:R-:W2:Y:S02]  /*38b0*/  SYNCS.PHASECHK.TRANS64.TRYWAIT P0, [UR4], R2 ;  /* 0x00000002ff0075a7 */ /* 0x000ea40008001104 */
[----:B--2---:R-:W-:Y:S05]  /*38c0*/  @!P0 BRA `(.L_x_69) ;  /* 0x0000003000c48947 */ /* 0x004fea0003800000 */
.L_x_125:
[----:B------:R-:W-:Y:S01]  /*38d0*/  NOP ;  /* 0x0000000000007918 */ /* 0x000fe20000000000 */
[----:B-1----:R-:W1:Y:S01]  /*38e0*/  LDS R0, [UR8+0x14] ;  /* 0x00001408ff007984 */ /* 0x002e620008000800 */
[----:B------:R-:W-:Y:S01]  /*38f0*/  ULOP3.LUT UR4, UR24, 0xffff, URZ, 0xc0, !UPT ;  /* 0x0000ffff18047892 */ /* 0x000fe2000f8ec0ff */
[----:B------:R-:W-:Y:S01]  /*3900*/  UMOV UR5, 0xffff ;  /* 0x0000ffff00057882 */ /* 0x000fe20000000000 */
[----:B------:R-:W-:Y:S02]  /*3910*/  UMOV UR6, 0x1 ;  /* 0x0000000100067882 */ /* 0x000fe40000000000 */
[----:B------:R-:W-:-:S04]  /*3920*/  USHF.R.U32.HI UR4, URZ, 0x5, UR4 ;  /* 0x00000005ff047899 */ /* 0x000fc80008011604 */
[----:B------:R-:W-:Y:S02]  /*3930*/  USHF.L.U32 UR5, UR5, UR4, URZ ;  /* 0x0000000405057299 */ /* 0x000fe400080006ff */
[----:B------:R-:W-:-:S04]  /*3940*/  USHF.L.U32 UR4, UR6, UR4, URZ ;  /* 0x0000000406047299 */ /* 0x000fc800080006ff */
[----:B-1----:R-:W-:-:S04]  /*3950*/  LOP3.LUT R0, R0, UR5, RZ, 0xc0, !PT ;  /* 0x0000000500007c12 */ /* 0x002fc8000f8ec0ff */
[----:B------:R-:W-:-:S13]  /*3960*/  ISETP.NE.AND P0, PT, R0, UR5, PT ;  /* 0x0000000500007c0c */ /* 0x000fda000bf05270 */
[----:B------:R-:W-:Y:S05]  /*3970*/  @P0 BRA `(.L_x_70) ;  /* 0x0000000000580947 */ /* 0x000fea0003800000 */
[----:B------:R-:W1:Y:S02]  /*3980*/  LDS R0, [UR8+0x18] ;  /* 0x00001808ff007984 */ /* 0x000e640008000800 */
[----:B-1----:R-:W-:-:S04]  /*3990*/  LOP3.LUT R0, R0, UR4, RZ, 0xc0, !PT ;  /* 0x0000000400007c12 */ /* 0x002fc8000f8ec0ff */
[----:B------:R-:W-:-:S13]  /*39a0*/  ISETP.NE.AND P0, PT, R0, UR4, PT ;  /* 0x0000000400007c0c */ /* 0x000fda000bf05270 */
[----:B------:R-:W-:Y:S05]  /*39b0*/  @P0 BRA `(.L_x_71) ;  /* 0x00000000003c0947 */ /* 0x000fea0003800000 */
[----:B------:R-:W1:Y:S01]  /*39c0*/  S2R R2, SR_LANEID ;  /* 0x0000000000027919 */ /* 0x000e620000000000 */
[----:B------:R-:W-:-:S06]  /*39d0*/  ULOP3.LUT UR5, URZ, UR5, URZ, 0x33, !UPT ;  /* 0x00000005ff057292 */ /* 0x000fcc000f8e33ff */
[----:B------:R-:W-:-:S04]  /*39e0*/  IMAD.U32 R0, RZ, RZ, UR5 ;  /* 0x00000005ff007e24 */ /* 0x000fc8000f8e00ff */
[----:B------:R2:W4:Y:S02]  /*39f0*/  REDUX UR7, R0 ;  /* 0x00000000000773c4 */ /* 0x0005240000000000 */
[----:B------:R1:W-:Y:S01]  /*3a00*/  UTCATOMSWS.AND URZ, UR5 ;  /* 0x0000000500ff79e3 */ /* 0x0003e20008000000 */
[----:B--2---:R-:W-:Y:S01]  /*3a10*/  LOP3.LUT R0, RZ, UR4, RZ, 0x33, !PT ;  /* 0x00000004ff007c12 */ /* 0x004fe2000f8e33ff */
[----:B------:R-:W-:Y:S02]  /*3a20*/  VOTEU.ANY UR4, UPT, PT ;  /* 0x0000000000047886 */ /* 0x000fe400038e0100 */
[----:B------:R-:W-:Y:S02]  /*3a30*/  UFLO.U32 UR4, UR4 ;  /* 0x00000004000472bd */ /* 0x000fe400080e0000 */
[----:B------:R-:W2:Y:S04]  /*3a40*/  REDUX UR6, R0 ;  /* 0x00000000000673c4 */ /* 0x000ea80000000000 */
[----:B-1----:R-:W-:-:S02]  /*3a50*/  ISETP.EQ.U32.AND P0, PT, R2, UR4, PT ;  /* 0x0000000402007c0c */ /* 0x002fc4000bf02070 */
[----:B----4-:R-:W-:-:S11]  /*3a60*/  MOV R2, UR7 ;  /* 0x0000000700027c02 */ /* 0x010fd60008000f00 */
[----:B------:R1:W-:Y:S01]  /*3a70*/  @P0 ATOMS.AND RZ, [UR8+0x14], R2 ;  /* 0x00001402ffff098c */ /* 0x0003e2000a800008 */
[----:B--2---:R-:W-:-:S05]  /*3a80*/  IMAD.U32 R0, RZ, RZ, UR6 ;  /* 0x00000006ff007e24 */ /* 0x004fca000f8e00ff */
[----:B------:R1:W-:Y:S01]  /*3a90*/  @P0 ATOMS.AND RZ, [UR8+0x18], R0 ;  /* 0x00001800ffff098c */ /* 0x0003e2000a800008 */
[----:B------:R-:W-:Y:S05]  /*3aa0*/  BRA `(.L_x_72) ;  /* 0x0000000000147947 */ /* 0x000fea0003800000 */
.L_x_71:
[----:B------:R-:W-:Y:S02]  /*3ab0*/  MOV R2, 0x3ad0 ;  /* 0x00003ad000027802 */ /* 0x000fe40000000f00 */
[----:B---3-5:R-:W-:Y:S05]  /*3ac0*/  CALL.REL.NOINC `($__internal_0_$__cuda_sm10x_tcgen05_guardrail_trap_col_being_dealloced_not_returned_by_alloc) ;  /* 0x0000003000e07944 */ /* 0x028fea0003c00000 */
[----:B------:R-:W-:Y:S05]  /*3ad0*/  BRA `(.L_x_72) ;  /* 0x0000000000087947 */ /* 0x000fea0003800000 */
.L_x_70:
[----:B------:R-:W-:Y:S02]  /*3ae0*/  MOV R2, 0x3b00 ;  /* 0x00003b0000027802 */ /* 0x000fe40000000f00 */
[----:B---3-5:R-:W-:Y:S05]  /*3af0*/  CALL.REL.NOINC `($__internal_2_$__cuda_sm10x_tcgen05_guardrail_trap_unallocated_columns_being_dealloced) ;  /* 0x0000003000ec7944 */ /* 0x028fea0003c00000 */
.L_x_72:
[----:B------:R-:W-:Y:S01]  /*3b00*/  NOP ;  /* 0x0000000000007918 */ /* 0x000fe20000000000 */
[----:B------:R-:W-:Y:S05]  /*3b10*/  EXIT ;  /* 0x000000000000794d */ /* 0x000fea0003800000 */
.L_x_54:
[----:B------:R-:W-:-:S09]  /*3b20*/  UISETP.NE.OR UP0, UPT, UR18, 0x3, !UP3 ;  /* 0x000000031200788c */ /* 0x000fd2000df05670 */
[----:B------:R-:W-:Y:S05]  /*3b30*/  BRA.U UP0, `(.L_x_73) ;  /* 0x0000000d00347547 */ /* 0x000fea000b800000 */
[----:B------:R-:W2:Y:S01]  /*3b40*/  LDCU.64 UR4, c[0x0][0x888] ;  /* 0x00011100ff0477ac */ /* 0x000ea20008000a00 */
[----:B------:R-:W3:Y:S01]  /*3b50*/  LDC.64 R12, c[0x0][0x348] ;  /* 0x0000d200ff0c7b82 */ /* 0x000ee20000000a00 */
[----:B------:R-:W-:Y:S02]  /*3b60*/  HFMA2 R9, -RZ, RZ, 0, 0 ;  /* 0x00000000ff097431 */ /* 0x000fe400000001ff */
[----:B------:R-:W-:Y:S01]  /*3b70*/  IMAD.MOV.U32 R11, RZ, RZ, 0x1 ;  /* 0x00000001ff0b7424 */ /* 0x000fe200078e00ff */
[----:B------:R-:W4:Y:S01]  /*3b80*/  LDCU UR33, c[0x0][0x370] ;  /* 0x00006e00ff2177ac */ /* 0x000f220008000800 */
[----:B------:R-:W-:Y:S01]  /*3b90*/  IMAD.MOV.U32 R10, RZ, RZ, RZ ;  /* 0x000000ffff0a7224 */ /* 0x000fe200078e00ff */
[----:B------:R-:W-:Y:S01]  /*3ba0*/  MOV R3, 0x1000 ;  /* 0x0000100000037802 */ /* 0x000fe20000000f00 */
[----:B------:R-:W4:Y:S01]  /*3bb0*/  LDCU.128 UR28, c[0x0][0xb10] ;  /* 0x00016200ff1c77ac */ /* 0x000f220008000c00 */
[----:B------:R-:W1:Y:S01]  /*3bc0*/  LDCU UR32, c[0x0][0x374] ;  /* 0x00006e80ff2077ac */ /* 0x000e620008000800 */
[----:B------:R-:W1:Y:S01]  /*3bd0*/  LDCU.64 UR26, c[0x0][0x890] ;  /* 0x00011200ff1a77ac */ /* 0x000e620008000a00 */
[----:B--2---:R-:W-:Y:S01]  /*3be0*/  UISETP.NE.U32.AND UP0, UPT, UR4, URZ, UPT ;  /* 0x000000ff0400728c */ /* 0x004fe2000bf05070 */
[----:B------:R-:W2:Y:S01]  /*3bf0*/  LDCU UR16, c[0x0][0xb0c] ;  /* 0x00016180ff1077ac */ /* 0x000ea20008000800 */
[----:B------:R-:W3:Y:S01]  /*3c00*/  LDCU UR38, c[0x0][0xb20] ;  /* 0x00016400ff2677ac */ /* 0x000ee20008000800 */
[----:B------:R-:W3:Y:S01]  /*3c10*/  LDCU UR4, c[0x0][0xb30] ;  /* 0x00016600ff0477ac */ /* 0x000ee20008000800 */
[----:B------:R-:W-:Y:S01]  /*3c20*/  UMOV UR17, 0x400 ;  /* 0x0000040000117882 */ /* 0x000fe20000000000 */
[----:B----4-:R-:W-:-:S02]  /*3c30*/  UIMAD.WIDE.U32 UR6, UR33, UR28, URZ ;  /* 0x0000001c210672a5 */ /* 0x010fc4000f8e00ff */
[----:B-1----:R-:W-:Y:S02]  /*3c40*/  UIMAD.WIDE.U32 UR8, UR32, UR31, URZ ;  /* 0x0000001f200872a5 */ /* 0x002fe4000f8e00ff */
[----:B------:R-:W-:Y:S02]  /*3c50*/  ULEA UR17, UR48, UR17, 0x18 ;  /* 0x0000001130117291 */ /* 0x000fe4000f8ec0ff */
[----:B------:R-:W-:Y:S02]  /*3c60*/  USEL UR37, URZ, 0x1, UP5 ;  /* 0x00000001ff257887 */ /* 0x000fe4000a800000 */
[----:B------:R-:W-:Y:S02]  /*3c70*/  UISETP.NE.AND.EX UP5, UPT, UR5, URZ, UPT, UP0 ;  /* 0x000000ff0500728c */ /* 0x000fe4000bfa5300 */
[----:B------:R-:W-:Y:S02]  /*3c80*/  UISETP.NE.U32.AND UP6, UPT, UR26, URZ, UPT ;  /* 0x000000ff1a00728c */ /* 0x000fe4000bfc5070 */
[----:B------:R-:W-:-:S02]  /*3c90*/  UIADD3 UR5, UPT, UPT, UR17, 0x30, URZ ;  /* 0x0000003011057890 */ /* 0x000fc4000fffe0ff */
[----:B------:R-:W-:Y:S01]  /*3ca0*/  UISETP.NE.AND UP0, UPT, UR42, 0x1, UPT ;  /* 0x000000012a00788c */ /* 0x000fe2000bf05270 */
[----:B------:R-:W-:Y:S01]  /*3cb0*/  UMOV UR35, UR7 ;  /* 0x0000000700237c82 */ /* 0x000fe20008000000 */
[----:B------:R-:W-:Y:S01]  /*3cc0*/  UMOV UR34, UR9 ;  /* 0x0000000900227c82 */ /* 0x000fe20008000000 */
[----:B--2---:R-:W-:Y:S02]  /*3cd0*/  UISETP.NE.AND UP0, UPT, UR16, 0x1, UPT ;  /* 0x000000011000788c */ /* 0x004fe4000bf05270 */
[----:B------:R-:W-:Y:S02]  /*3ce0*/  UPLOP3.LUT UP4, UPT, UPT, UPT, UPT, 0x40, 0x4 ;  /* 0x000000000004789c */ /* 0x000fe40003f8e870 */
[----:B------:R-:W-:Y:S01]  /*3cf0*/  UISETP.GE.AND UP2, UPT, UR42, 0x1, UPT ;  /* 0x000000012a00788c */ /* 0x000fe2000bf46270 */
[----:B------:R-:W1:Y:S01]  /*3d00*/  LDCU.64 UR14, c[0x0][0xb28] ;  /* 0x00016500ff0e77ac */ /* 0x000e620008000a00 */
[----:B------:R-:W-:Y:S02]  /*3d10*/  UISETP.NE.AND.EX UP6, UPT, UR27, URZ, UPT, UP6 ;  /* 0x000000ff1b00728c */ /* 0x000fe4000bfc5360 */
[----:B------:R-:W-:-:S02]  /*3d20*/  UPRMT UR48, UR48, 0x654, UR5 ;  /* 0x0000065430307896 */ /* 0x000fc40008000005 */
[----:B------:R-:W-:Y:S02]  /*3d30*/  USHF.R.U32.HI UR35, URZ, UR29, UR35 ;  /* 0x0000001dff237299 */ /* 0x000fe40008011623 */
[----:B---3--:R-:W-:Y:S02]  /*3d40*/  USHF.R.U32.HI UR34, URZ, UR38, UR34 ;  /* 0x00000026ff227299 */ /* 0x008fe40008011622 */
[----:B------:R-:W-:Y:S02]  /*3d50*/  UISETP.NE.AND UP0, UPT, UR30, 0x1, UPT ;  /* 0x000000011e00788c */ /* 0x000fe4000bf05270 */
[----:B------:R-:W-:-:S11]  /*3d60*/  UISETP.NE.AND UP3, UPT, UR4, 0x1, UPT ;  /* 0x000000010400788c */ /* 0x000fd6000bf65270 */
.L_x_81:
[C---:B------:R-:W-:Y:S02]  /*3d70*/  LEA R8, R10.reuse, UR17, 0x3 ;  /* 0x000000110a087c11 */ /* 0x040fe4000f8e18ff */
[----:B------:R-:W-:Y:S02]  /*3d80*/  SHF.L.U32 R0, R9, 0x1f, RZ ;  /* 0x0000001f09007819 */ /* 0x000fe400000006ff */
[----:B------:R-:W-:Y:S02]  /*3d90*/  LEA R4, R10, UR17, 0x4 ;  /* 0x000000110a047c11 */ /* 0x000fe4000f8e20ff */
[----:B--2---:R-:W2:Y:S02]  /*3da0*/  SYNCS.PHASECHK.TRANS64.TRYWAIT P0, [R8+URZ+0x50], R0 ;  /* 0x00005000080075a7 */ /* 0x004ea400080011ff */
[----:B--2---:R-:W-:Y:S05]  /*3db0*/  @!P0 BRA `(.L_x_74) ;  /* 0x0000002c00a08947 */ /* 0x004fea0003800000 */
.L_x_126:
[----:B------:R-:W3:Y:S01]  /*3dc0*/  LDS.128 R4, [R4+0xe0] ;  /* 0x0000e00004047984 */ /* 0x000ee20000000c00 */
[----:B------:R-:W-:Y:S01]  /*3dd0*/  UISETP.GE.AND UP0, UPT, UR42, 0x1, UPT ;  /* 0x000000012a00788c */ /* 0x000fe2000bf06270 */
[----:B------:R-:W-:Y:S01]  /*3de0*/  @!PT LDS RZ, [RZ] ;  /* 0x00000000fffff984 */ /* 0x000fe20000000800 */
[----:B------:R-:W-:Y:S01]  /*3df0*/  @!PT LDS RZ, [RZ] ;  /* 0x00000000fffff984 */ /* 0x000fe20000000800 */
[----:B------:R-:W-:Y:S01]  /*3e00*/  @!PT LDS RZ, [RZ] ;  /* 0x00000000fffff984 */ /* 0x000fe20000000800 */
[----:B------:R-:W-:Y:S01]  /*3e10*/  @!PT LDS RZ, [RZ] ;  /* 0x00000000fffff984 */ /* 0x000fe20000000800 */
[----:B------:R4:W-:Y:S06]  /*3e20*/  MEMBAR.ALL.CTA ;  /* 0x0000000000007992 */ /* 0x0009ec0000008000 */
[----:B----4-:R-:W4:Y:S01]  /*3e30*/  FENCE.VIEW.ASYNC.S ;  /* 0x00000000000073c6 */ /* 0x010f220000000000 */
[----:B---3--:R-:W-:Y:S11]  /*3e40*/  LOP3.LUT P0, RZ, R6, 0x1, RZ, 0xc0, !PT ;  /* 0x0000000106ff7812 */ /* 0x008ff6000780c0ff */
[----:B------:R-:W-:Y:S02]  /*3e50*/  @!UPT UIADD3 URZ, UPT, UPT, URZ, URZ, URZ ;  /* 0x000000fffffff290 */ /* 0x000fe4000fffe0ff */
[----:B----4-:R-:W-:Y:S01]  /*3e60*/  VOTEU.ANY UP2, P0 ;  /* 0x0000000000ff7886 */ /* 0x010fe20000040100 */
[----:B------:R-:W-:Y:S11]  /*3e70*/  PLOP3.LUT P0, PT, PT, PT, UP2, 0x80, 0x8 ;  /* 0x000000000008781c */ /* 0x000ff60003f0f028 */
[----:B------:R-:W-:Y:S02]  /*3e80*/  @!UPT UIADD3 URZ, UPT, UPT, URZ, URZ, URZ ;  /* 0x000000fffffff290 */ /* 0x000fe4000fffe0ff */
[----:B--2---:R-:W-:Y:S02]  /*3e90*/  @P0 SHF.R.U32.HI R0, RZ, 0x10, R5 ;  /* 0x00000010ff000819 */ /* 0x004fe40000011605 */
[----:B------:R-:W-:Y:S02]  /*3ea0*/  @P0 MOV R2, R4 ;  /* 0x0000000400020202 */ /* 0x000fe40000000f00 */
[----:B------:R-:W-:Y:S01]  /*3eb0*/  @P0 R2UR UR4, R0 ;  /* 0x00000000000402ca */ /* 0x000fe200000e0000 */
[----:B------:R-:W-:Y:S01]  /*3ec0*/  VIADD R0, R8, 0x60 ;  /* 0x0000006008007836 */ /* 0x000fe20000000000 */
[----:B------:R-:W-:Y:S02]  /*3ed0*/  @P0 LOP3.LUT R4, R5, 0xffff, RZ, 0xc0, !PT ;  /* 0x0000ffff05040812 */ /* 0x000fe400078ec0ff */
[----:B------:R-:W-:Y:S02]  /*3ee0*/  @P0 R2UR UR6, R2 ;  /* 0x00000000020602ca */ /* 0x000fe400000e0000 */
[----:B------:R-:W-:Y:S02]  /*3ef0*/  PRMT R0, RZ, 0x654, R0 ;  /* 0x00000654ff007816 */ /* 0x000fe40000000000 */
[----:B------:R-:W-:Y:S02]  /*3f00*/  @P0 R2UR UR5, R4 ;  /* 0x00000000040502ca */ /* 0x000fe400000e0000 */
[----:B------:R2:W-:Y:S03]  /*3f10*/  SYNCS.ARRIVE.TRANS64.RED.A1T0 RZ, [R0+URZ], RZ ;  /* 0x000000ff00ff79a7 */ /* 0x0005e600081004ff */
[----:B------:R-:W-:Y:S04]  /*3f20*/  @UP2 UMOV UR25, UR4 ;  /* 0x0000000400192c82 */ /* 0x000fe80008000000 */
[----:B------:R-:W-:Y:S04]  /*3f30*/  @UP2 UMOV UR13, UR6 ;  /* 0x00000006000d2c82 */ /* 0x000fe80008000000 */
[----:B------:R-:W-:Y:S01]  /*3f40*/  @UP2 UMOV UR7, UR5 ;  /* 0x0000000500072c82 */ /* 0x000fe20008000000 */
[----:B------:R-:W-:Y:S05]  /*3f50*/  BRA.U !UP0, `(.L_x_75) ;  /* 0x0000000108c07547 */ /* 0x000fea000b800000 */
[----:B------:R-:W-:Y:S02]  /*3f60*/  UIMAD.WIDE.U32 UR10, UR7, UR31, URZ ;  /* 0x0000001f070a72a5 */ /* 0x000fe4000f8e00ff */
[----:B------:R-:W-:Y:S02]  /*3f70*/  UP2UR UR12, UPR, URZ, 0x4 ;  /* 0x00000004ff0c7883 */ /* 0x000fe40008000000 */
[----:B------:R-:W-:Y:S02]  /*3f80*/  UISETP.NE.AND UP2, UPT, UR30, 0x1, UPT ;  /* 0x000000011e00788c */ /* 0x000fe4000bf45270 */
[----:B------:R-:W-:Y:S02]  /*3f90*/  UIMAD.WIDE.U32 UR18, UR13, UR28, URZ ;  /* 0x0000001c0d1272a5 */ /* 0x000fe4000f8e00ff */
[----:B------:R-:W-:Y:S02]  /*3fa0*/  USEL UR4, UR32, UR34, !UP2 ;  /* 0x0000002220047287 */ /* 0x000fe4000d000000 */
[----:B------:R-:W-:Y:S02]  /*3fb0*/  UISETP.NE.AND UP0, UPT, UR16, 0x1, UPT ;  /* 0x000000011000788c */ /* 0x000fe4000bf05270 */
[----:B------:R-:W-:Y:S02]  /*3fc0*/  UP2UR UR24, UPR, URZ, 0x2 ;  /* 0x00000002ff187883 */ /* 0x000fe40008000000 */
[----:B------:R-:W-:Y:S02]  /*3fd0*/  UISETP.NE.AND UP1, UPT, UR42, 0x1, UPT ;  /* 0x000000012a00788c */ /* 0x000fe4000bf25270 */
[----:B-1----:R-:W-:Y:S02]  /*3fe0*/  UIMAD.WIDE.U32 UR20, UR4, UR14, URZ ;  /* 0x0000000e041472a5 */ /* 0x002fe4000f8e00ff */
[----:B------:R-:W-:Y:S01]  /*3ff0*/  USEL UR8, UR33, UR35, !UP0 ;  /* 0x0000002321087287 */ /* 0x000fe2000c000000 */
[----:B------:R-:W-:Y:S02]  /*4000*/  UMOV UR5, UR11 ;  /* 0x0000000b00057c82 */ /* 0x000fe40008000000 */
[----:B------:R-:W-:Y:S02]  /*4010*/  USHF.R.U32.HI UR6, URZ, UR38, UR5 ;  /* 0x00000026ff067299 */ /* 0x000fe40008011605 */
[----:B------:R-:W-:Y:S02]  /*4020*/  UIMAD.WIDE.U32 UR22, UR8, UR14, URZ ;  /* 0x0000000e081672a5 */ /* 0x000fe4000f8e00ff */
[----:B------:R-:W-:Y:S02]  /*4030*/  USEL UR6, UR7, UR6, !UP2 ;  /* 0x0000000607067287 */ /* 0x000fe4000d000000 */
[----:B------:R-:W-:Y:S02]  /*4040*/  UISETP.NE.AND UP2, UPT, UR12, URZ, UPT ;  /* 0x000000ff0c00728c */ /* 0x000fe4000bf45270 */
[----:B------:R-:W-:Y:S01]  /*4050*/  UIMAD.WIDE.U32 UR10, UR6, UR14, URZ ;  /* 0x0000000e060a72a5 */ /* 0x000fe2000f8e00ff */
[----:B------:R-:W-:Y:S02]  /*4060*/  UMOV UR5, UR19 ;  /* 0x0000001300057c82 */ /* 0x000fe40008000000 */
[----:B------:R-:W-:Y:S03]  /*4070*/  USHF.R.U32.HI UR9, URZ, UR29, UR5 ;  /* 0x0000001dff097299 */ /* 0x000fe60008011605 */
[----:B------:R-:W-:Y:S02]  /*4080*/  UMOV UR5, UR21 ;  /* 0x0000001500057c82 */ /* 0x000fe40008000000 */
[----:B------:R-:W-:Y:S03]  /*4090*/  @UP1 USHF.R.U32.HI UR4, URZ, UR15, UR5 ;  /* 0x0000000fff041299 */ /* 0x000fe60008011605 */
[----:B------:R-:W-:Y:S01]  /*40a0*/  UMOV UR5, UR23 ;  /* 0x0000001700057c82 */ /* 0x000fe20008000000 */
[----:B------:R-:W-:Y:S02]  /*40b0*/  UIMAD UR4, UR42, UR4, URZ ;  /* 0x000000042a0472a4 */ /* 0x000fe4000f8e02ff */
[----:B------:R-:W-:Y:S02]  /*40c0*/  @UP1 USHF.R.U32.HI UR8, URZ, UR15, UR5 ;  /* 0x0000000fff081299 */ /* 0x000fe40008011605 */
[----:B------:R-:W-:Y:S02]  /*40d0*/  USEL UR5, UR13, UR9, !UP0 ;  /* 0x000000090d057287 */ /* 0x000fe4000c000000 */
[----:B------:R-:W-:Y:S02]  /*40e0*/  UIMAD UR9, UR42, UR8, URZ ;  /* 0x000000082a0972a4 */ /* 0x000fe4000f8e02ff */
[----:B------:R-:W-:Y:S03]  /*40f0*/  UISETP.GE.AND UP0, UPT, UR6, UR4, UPT ;  /* 0x000000040600728c */ /* 0x000fe6000bf06270 */
[----:B------:R-:W-:Y:S01]  /*4100*/  UMOV UR4, UR11 ;  /* 0x0000000b00047c82 */ /* 0x000fe20008000000 */
[----:B------:R-:W-:Y:S02]  /*4110*/  UISETP.GE.OR UP0, UPT, UR5, UR9, UP0 ;  /* 0x000000090500728c */ /* 0x000fe40008706670 */
[----:B------:R-:W-:Y:S02]  /*4120*/  USHF.R.U32.HI UR4, URZ, UR15, UR4 ;  /* 0x0000000fff047299 */ /* 0x000fe40008011604 */
[----:B------:R-:W-:Y:S02]  /*4130*/  UIMAD.WIDE.U32 UR10, UR5, UR14, URZ ;  /* 0x0000000e050a72a5 */ /* 0x000fe4000f8e00ff */
[----:B------:R-:W-:Y:S04]  /*4140*/  USEL UR12, UR6, UR4, !UP1 ;  /* 0x00000004060c7287 */ /* 0x000fe8000c800000 */
[----:B------:R-:W-:Y:S01]  /*4150*/  UIADD3 UR9, UPT, UPT, -UR12, URZ, URZ ;  /* 0x000000ff0c097290 */ /* 0x000fe2000fffe1ff */
[----:B------:R-:W-:Y:S02]  /*4160*/  @!UP0 UMOV UR4, UR11 ;  /* 0x0000000b00048c82 */ /* 0x000fe40008000000 */
[----:B------:R-:W-:Y:S02]  /*4170*/  @!UP0 USHF.R.U32.HI UR4, URZ, UR15, UR4 ;  /* 0x0000000fff048299 */ /* 0x000fe40008011604 */
[----:B------:R-:W-:Y:S02]  /*4180*/  UIMAD UR9, UR42, UR9, UR6 ;  /* 0x000000092a0972a4 */ /* 0x000fe4000f8e0206 */
[----:B------:R-:W-:Y:S02]  /*4190*/  @!UP0 USEL UR4, UR5, UR4, !UP1 ;  /* 0x0000000405048287 */ /* 0x000fe4000c800000 */
[----:B------:R-:W-:Y:S02]  /*41a0*/  UISETP.NE.AND UP1, UPT, UR24, URZ, UPT ;  /* 0x000000ff1800728c */ /* 0x000fe4000bf25270 */
[----:B------:R-:W-:Y:S02]  /*41b0*/  @!UP0 UIMAD UR9, UR8, UR9, UR4 ;  /* 0x00000009080982a4 */ /* 0x000fe4000f8e0204 */
[----:B------:R-:W-:Y:S02]  /*41c0*/  @!UP0 UIADD3 UR10, UPT, UPT, UR12, -UR4, URZ ;  /* 0x800000040c0a8290 */ /* 0x000fe4000fffe0ff */
[----:B------:R-:W-:Y:S02]  /*41d0*/  UIADD3 UR4, UPT, UPT, -UR5, URZ, URZ ;  /* 0x000000ff05047290 */ /* 0x000fe4000fffe1ff */
[----:B------:R-:W-:Y:S02]  /*41e0*/  UIADD3 UR8, UPT, UPT, -UR6, URZ, URZ ;  /* 0x000000ff06087290 */ /* 0x000fe4000fffe1ff */
[----:B------:R-:W-:Y:S02]  /*41f0*/  @!UP0 UIMAD UR6, UR10, UR42, UR5 ;  /* 0x0000002a0a0682a4 */ /* 0x000fe4000f8e0205 */
[----:B------:R-:W-:Y:S02]  /*4200*/  UIMAD UR13, UR16, UR4, UR13 ;  /* 0x00000004100d72a4 */ /* 0x000fe4000f8e020d */
[----:B------:R-:W-:Y:S01]  /*4210*/  UIMAD UR7, UR30, UR8, UR7 ;  /* 0x000000081e0772a4 */ /* 0x000fe2000f8e0207 */
[----:B------:R-:W-:Y:S02]  /*4220*/  @!UP0 UMOV UR5, UR9 ;  /* 0x0000000900058c82 */ /* 0x000fe40008000000 */
[----:B------:R-:W-:Y:S02]  /*4230*/  UIMAD UR13, UR5, UR16, UR13 ;  /* 0x00000010050d72a4 */ /* 0x000fe4000f8e020d */
[----:B------:R-:W-:Y:S11]  /*4240*/  UIMAD UR7, UR6, UR30, UR7 ;  /* 0x0000001e060772a4 */ /* 0x000ff6000f8e0207 */
[----:B------:R-:W-:Y:S01]  /*4250*/  @!UPT UIADD3 URZ, UPT, UPT, URZ, URZ, URZ ;  /* 0x000000fffffff290 */ /* 0x000fe2000fffe0ff */
.L_x_75:
[----:B------:R-:W3:Y:S01]  /*4260*/  @!UP3 LDCU.128 UR20, c[0x0][0xb10] ;  /* 0x00016200ff14b7ac */ /* 0x000ee20008000c00 */
[----:B------:R-:W-:Y:S02]  /*4270*/  ISETP.NE.U32.AND P0, PT, RZ, UR26, PT ;  /* 0x0000001aff007c0c */ /* 0x000fe4000bf05070 */
[----:B------:R-:W-:Y:S02]  /*4280*/  SHF.L.U32 R2, R11, 0x1f, RZ ;  /* 0x0000001f0b027819 */ /* 0x000fe400000006ff */
[----:B------:R-:W-:Y:S01]  /*4290*/  ISETP.NE.AND.EX P0, PT, RZ, UR27, PT, P0 ;  /* 0x0000001bff007c0c */ /* 0x000fe2000bf05300 */
[----:B------:R-:W4:Y:S01]  /*42a0*/  @!UP3 LDCU UR5, c[0x0][0xb0c] ;  /* 0x00016180ff05b7ac */ /* 0x000f220008000800 */
[----:B---3--:R-:W-:Y:S07]  /*42b0*/  UIMAD.WIDE.U32 UR8, UR13, UR20, URZ ;  /* 0x000000140d0872a5 */ /* 0x008fee000f8e00ff */
[----:B------:R-:W-:Y:S01]  /*42c0*/  @!UP3 UMOV UR4, UR9 ;  /* 0x000000090004bc82 */ /* 0x000fe20008000000 */
[----:B----4-:R-:W-:Y:S02]  /*42d0*/  @!UP3 UISETP.NE.AND UP0, UPT, UR5, 0x1, UPT ;  /* 0x000000010500b88c */ /* 0x010fe4000bf05270 */
[----:B------:R-:W-:Y:S02]  /*42e0*/  @!UP3 USHF.R.U32.HI UR4, URZ, UR21, UR4 ;  /* 0x00000015ff04b299 */ /* 0x000fe40008011604 */
[----:B------:R-:W-:Y:S02]  /*42f0*/  UIMAD.WIDE.U32 UR8, UR7, UR23, URZ ;  /* 0x00000017070872a5 */ /* 0x000fe4000f8e00ff */
[----:B------:R-:W-:Y:S02]  /*4300*/  @!UP3 USEL UR10, UR13, UR4, !UP0 ;  /* 0x000000040d0ab287 */ /* 0x000fe4000c000000 */
[----:B------:R-:W-:Y:S03]  /*4310*/  @!UP3 UISETP.NE.AND UP0, UPT, UR22, 0x1, UPT ;  /* 0x000000011600b88c */ /* 0x000fe6000bf05270 */
[----:B------:R-:W-:Y:S02]  /*4320*/  @!UP3 UMOV UR6, UR9 ;  /* 0x000000090006bc82 */ /* 0x000fe40008000000 */
[----:B------:R-:W3:Y:S02]  /*4330*/  @!UP3 LDCU UR4, c[0x0][0xb20] ;  /* 0x00016400ff04b7ac */ /* 0x000ee40008000800 */
[----:B---3--:R-:W-:Y:S04]  /*4340*/  @!UP3 USHF.R.U32.HI UR6, URZ, UR4, UR6 ;  /* 0x00000004ff06b299 */ /* 0x008fe80008011606 */
[----:B------:R-:W-:Y:S04]  /*4350*/  @!UP3 USEL UR6, UR7, UR6, !UP0 ;  /* 0x000000060706b287 */ /* 0x000fe8000c000000 */
[----:B------:R-:W-:Y:S02]  /*4360*/  @!UP3 UIADD3 UR4, UPT, UPT, -UR10, UR6, URZ ;  /* 0x000000060a04b290 */ /* 0x000fe4000fffe1ff */
[----:B------:R-:W-:Y:S02]  /*4370*/  @!UP3 UIADD3 UR6, UPT, UPT, UR10, -UR6, URZ ;  /* 0x800000060a06b290 */ /* 0x000fe4000fffe0ff */
[----:B------:R-:W-:Y:S02]  /*4380*/  @!UP3 UIMAD UR13, UR4, UR5, UR13 ;  /* 0x00000005040db2a4 */ /* 0x000fe4000f8e020d */
[----:B------:R-:W-:Y:S01]  /*4390*/  @!UP3 UIMAD UR7, UR6, UR22, UR7 ;  /* 0x000000160607b2a4 */ /* 0x000fe2000f8e0207 */
[----:B------:R-:W-:Y:S11]  /*43a0*/  BRA.U UP4, `(.L_x_76) ;  /* 0x0000000104107547 */ /* 0x000ff6000b800000 */
[----:B------:R-:W-:Y:S04]  /*43b0*/  MOV R4, UR37 ;  /* 0x0000002500047c02 */ /* 0x000fe80008000f00 */
[----:B------:R-:W-:Y:S04]  /*43c0*/  SHF.L.U32 R4, R4, 0x1f, RZ ;  /* 0x0000001f04047819 */ /* 0x000fe800000006ff */
[----:B------:R-:W3:Y:S02]  /*43d0*/  SYNCS.PHASECHK.TRANS64.TRYWAIT P1, [UR17+0x48], R4 ;  /* 0x00004804ff0075a7 */ /* 0x000ee40008021111 */
[----:B---3--:R-:W-:Y:S05]  /*43e0*/  @!P1 BRA `(.L_x_77) ;  /* 0x0000002800289947 */ /* 0x008fea0003800000 */
.L_x_76:
[----:B------:R-:W-:Y:S05]  /*43f0*/  BRA.U !UP6, `(.L_x_78) ;  /* 0x000000010e387547 */ /* 0x000fea000b800000 */
[----:B------:R-:W-:Y:S01]  /*4400*/  UPLOP3.LUT UP1, UPT, UPT, UPT, UP5, 0x80, 0x8 ;  /* 0x000000000008789c */ /* 0x000fe20003f2f050 */
[----:B--2---:R-:W-:Y:S01]  /*4410*/  HFMA2 R0, -RZ, RZ, 0, 5.9604644775390625e-08 ;  /* 0x00000001ff007431 */ /* 0x004fe200000001ff */
[----:B------:R-:W2:Y:S01]  /*4420*/  LDCU.64 UR8, c[0x0][0x358] ;  /* 0x00006b00ff0877ac */ /* 0x000ea20008000a00 */
[----:B------:R-:W-:Y:S03]  /*4430*/  IMAD.MOV.U32 R79, RZ, RZ, 0x1 ;  /* 0x00000001ff4f7424 */ /* 0x000fe600078e00ff */
[----:B------:R-:W-:Y:S05]  /*4440*/  PLOP3.LUT P1, PT, PT, PT, UP1, 0x80, 0x8 ;  /* 0x000000000008781c */ /* 0x000fea0003f2f018 */
[----:B------:R-:W3:Y:S01]  /*4450*/  @UP1 LDCU.64 UR4, c[0x0][0x888] ;  /* 0x00011100ff0417ac */ /* 0x000ee20008000a00 */
[----:B------:R-:W-:Y:S07]  /*4460*/  @UP1 UIMAD UR6, UR36, UR26, URZ ;  /* 0x0000001a240612a4 */ /* 0x000fee000f8e02ff */
[----:B------:R-:W-:Y:S01]  /*4470*/  @!P1 PRMT R79, R0, 0x7610, R79 ;  /* 0x00007610004f9816 */ /* 0x000fe2000000004f */
[----:B---3--:R-:W-:Y:S06]  /*4480*/  @UP1 UIMAD.WIDE UR4, UR6, 0x4, UR4 ;  /* 0x00000004060418a5 */ /* 0x008fec000f8e0204 */
[----:B------:R-:W-:Y:S01]  /*4490*/  IMAD.U32 R4, RZ, RZ, UR4 ;  /* 0x00000004ff047e24 */ /* 0x000fe2000f8e00ff */
[----:B------:R-:W-:Y:S04]  /*44a0*/  MOV R5, UR5 ;  /* 0x0000000500057c02 */ /* 0x000fe80008000f00 */
[----:B------:R-:W3:Y:S01]  /*44b0*/  @!UP1 LDCU UR4, c[0x0][0x880] ;  /* 0x00011000ff0497ac */ /* 0x000ee20008000800 */
[----:B--2--5:R4:W5:Y:S02]  /*44c0*/  @P1 LDG.E R39, desc[UR8][R4.64] ;  /* 0x0000000804271981 */ /* 0x024964000c1e1900 */
[----:B---34-:R-:W-:Y:S07]  /*44d0*/  @!P1 IMAD.U32 R39, RZ, RZ, UR4 ;  /* 0x00000004ff279e24 */ /* 0x018fee000f8e00ff */
.L_x_78:
[----:B-----5:R-:W-:Y:S01]  /*44e0*/  @!P0 FSETP.EQ.AND P2, PT, R39, RZ, PT ;  /* 0x000000ff2700820b */ /* 0x020fe20003f42000 */
[----:B------:R-:W-:Y:S01]  /*44f0*/  @!UPT UIADD3 URZ, UPT, UPT, URZ, URZ, URZ ;  /* 0x000000fffffff290 */ /* 0x000fe2000fffe0ff */
[----:B------:R-:W-:Y:S11]  /*4500*/  @!P0 BRA `(.L_x_79) ;  /* 0x0000000000148947 */ /* 0x000ff60003800000 */
[----:B------:R-:W-:Y:S02]  /*4510*/  LOP3.LUT P0, RZ, R79, 0xff, RZ, 0xc0, !PT ;  /* 0x000000ff4fff7812 */ /* 0x000fe4000780c0ff */
[----:B------:R-:W-:Y:S04]  /*4520*/  PLOP3.LUT P2, PT, PT, PT, UP1, 0x80, 0x8 ;  /* 0x000000000008781c */ /* 0x000fe80003f4f018 */
[----:B------:R-:W-:Y:S07]  /*4530*/  PLOP3.LUT P2, PT, P2, PT, PT, 0x8, 0x80 ;  /* 0x000000000080781c */ /* 0x000fee000174e170 */
[----:B------:R-:W-:Y:S11]  /*4540*/  @P0 FSETP.EQ.AND P2, PT, R39, RZ, PT ;  /* 0x000000ff2700020b */ /* 0x000ff60003f42000 */
[----:B------:R-:W-:Y:S02]  /*4550*/  @!UPT UIADD3 URZ, UPT, UPT, URZ, URZ, URZ ;  /* 0x000000fffffff290 */ /* 0x000fe4000fffe0ff */
.L_x_79:
[----:B------:R-:W3:Y:S01]  /*4560*/  SYNCS.PHASECHK.TRANS64.TRYWAIT P0, [UR17+0x38], R2 ;  /* 0x00003802ff0075a7 */ /* 0x000ee20008001111 */
[----:B------:R-:W-:Y:S02]  /*4570*/  ELECT P1, URZ, PT ;  /* 0x0000000000ff782f */ /* 0x000fe40003820000 */
[----:B------:R-:W-:Y:S01]  /*4580*/  IADD3 R10, PT, PT, R10, 0x1, RZ ;  /* 0x000000010a0a7810 */ /* 0x000fe20007ffe0ff */
[----:B---3--:R-:W-:Y:S10]  /*4590*/  @!P0 BRA `(.L_x_80) ;  /* 0x0000002400d48947 */ /* 0x008ff40003800000 */
.L_x_129:
[----:B------:R-:W-:Y:S01]  /*45a0*/  PLOP3.LUT P1, PT, P2, P1, PT, 0xf2, 0x2f ;  /* 0x00000000002f781c */ /* 0x000fe20001723e72 */
[----:B------:R-:W-:Y:S01]  /*45b0*/  UMOV UR18, 0x0 ;  /* 0x0000000000127882 */ /* 0x000fe20000000000 */
[----:B------:R-:W-:Y:S01]  /*45c0*/  UMOV UR19, 0x10000000 ;  /* 0x1000000000137882 */ /* 0x000fe20000000000 */
[----:B------:R-:W-:Y:S01]  /*45d0*/  UMOV UR12, UR36 ;  /* 0x00000024000c7c82 */ /* 0x000fe20008000000 */
[----:B------:R-:W-:Y:S01]  /*45e0*/  LOP3.LUT R11, R11, 0x1, RZ, 0x3c, !PT ;  /* 0x000000010b0b7812 */ /* 0x000fe200078e3cff */
[----:B------:R-:W-:Y:S01]  /*45f0*/  UMOV UR36, UR25 ;  /* 0x0000001900247c82 */ /* 0x000fe20008000000 */
[----:B------:R-:W-:Y:S07]  /*4600*/  UPLOP3.LUT UP4, UPT, UPT, UPT, UPT, 0x80, 0x8 ;  /* 0x000000000008789c */ /* 0x000fee0003f8f070 */
[----:B--2---:R-:W-:Y:S01]  /*4610*/  @!P1 IADD3 R2, P0, PT, R12, 0x580, RZ ;  /* 0x000005800c029810 */ /* 0x004fe20007f1e0ff */
[----:B------:R-:W-:Y:S03]  /*4620*/  VOTEU.ALL UP0, P1 ;  /* 0x0000000000ff7886 */ /* 0x000fe60000800000 */
[----:B------:R-:W-:Y:S01]  /*4630*/  @!P1 R2UR UR5, R2 ;  /* 0x00000000020592ca */ /* 0x000fe200000e0000 */
[----:B------:R-:W-:Y:S01]  /*4640*/  @!P1 IMAD.X R0, RZ, RZ, R13, P0 ;  /* 0x000000ffff009224 */ /* 0x000fe200000e060d */
[----:B------:R-:W-:Y:S01]  /*4650*/  @!UP0 USHF.L.U32 UR10, UR45, 0x6, URZ ;  /* 0x000000062d0a8899 */ /* 0x000fe200080006ff */
[----:B------:R-:W-:Y:S01]  /*4660*/  ISETP.NE.AND P0, PT, R10, 0x2, PT ;  /* 0x000000020a00780c */ /* 0x000fe20003f05270 */
[----:B------:R-:W-:Y:S02]  /*4670*/  @!UP0 USHF.L.U32 UR11, UR46, 0x6, URZ ;  /* 0x000000062e0b8899 */ /* 0x000fe400080006ff */
[----:B------:R-:W-:Y:S01]  /*4680*/  @!P1 R2UR UR4, R0 ;  /* 0x00000000000492ca */ /* 0x000fe200000e0000 */
[----:B------:R-:W-:Y:S01]  /*4690*/  @!UP0 UIADD3 UR8, UPT, UPT, UR17, 0x200, URZ ;  /* 0x0000020011088890 */ /* 0x000fe2000fffe0ff */
[----:B------:R-:W-:Y:S01]  /*46a0*/  SEL R0, RZ, 0x1, P0 ;  /* 0x00000001ff007807 */ /* 0x000fe20000000000 */
[----:B------:R-:W-:Y:S01]  /*46b0*/  @!UP0 UIADD3 UR9, UPT, UPT, UR17, 0x30, URZ ;  /* 0x0000003011098890 */ /* 0x000fe2000fffe0ff */
[----:B------:R-:W-:Y:S01]  /*46c0*/  SEL R10, R10, RZ, P0 ;  /* 0x000000ff0a0a7207 */ /* 0x000fe20000000000 */
[----:B------:R-:W-:Y:S01]  /*46d0*/  VOTEU.ALL UP0, P1 ;  /* 0x0000000000ff7886 */ /* 0x000fe20000800000 */
[----:B------:R-:W-:Y:S01]  /*46e0*/  LOP3.LUT R9, R9, R0, RZ, 0x3c, !PT ;  /* 0x0000000009097212 */ /* 0x000fe200078e3cff */
[----:B------:R-:W-:Y:S01]  /*46f0*/  IMAD.U32 R4, RZ, RZ, UR5 ;  /* 0x00000005ff047e24 */ /* 0x000fe2000f8e00ff */
[----:B------:R-:W-:Y:S02]  /*4700*/  UIADD3 UR45, UPT, UPT, UR7, UR57, URZ ;  /* 0x00000039072d7290 */ /* 0x000fe4000fffe0ff */
[----:B------:R-:W-:Y:S03]  /*4710*/  UIADD3 UR46, UPT, UPT, UR13, UR60, URZ ;  /* 0x0000003c0d2e7290 */ /* 0x000fe6000fffe0ff */
[----:B------:R-:W-:Y:S01]  /*4720*/  IMAD.U32 R5, RZ, RZ, UR4 ;  /* 0x00000004ff057e24 */ /* 0x000fe2000f8e00ff */
[----:B------:R-:W-:Y:S04]  /*4730*/  @!P1 R2UR UR4, R4 ;  /* 0x00000000040492ca */ /* 0x000fe800000e0000 */
[----:B------:R-:W-:Y:S11]  /*4740*/  @!P1 R2UR UR5, R5 ;  /* 0x00000000050592ca */ /* 0x000ff600000e0000 */
[----:B------:R-:W-:Y:S02]  /*4750*/  @!UPT UIADD3 URZ, UPT, UPT, URZ, URZ, URZ ;  /* 0x000000fffffff290 */ /* 0x000fe4000fffe0ff */
[----:B------:R2:W-:Y:S01]  /*4760*/  @!UP0 UTMALDG.3D [UR8], [UR4], desc[UR18] ;  /* 0x00001208040085b4 */ /* 0x0005e20008011000 */
[----:B------:R2:W-:Y:S01]  /*4770*/  @!P1 SYNCS.ARRIVE.TRANS64.RED.A0TR RZ, [UR17+0x30], R3 ;  /* 0x00003003ffff99a7 */ /* 0x0005e20008300411 */
[----:B------:R-:W-:Y:S01]  /*4780*/  SYNCS.ARRIVE.TRANS64.RED.A1T0 RZ, [UR48], RZ ;  /* 0x000000ffffff79a7 */ /* 0x000fe20008100430 */
[----:B------:R-:W-:Y:S05]  /*4790*/  BRA.U UP2, `(.L_x_81) ;  /* 0xfffffff502747547 */ /* 0x000fea000b83ffff */
[----:B------:R-:W-:Y:S07]  /*47a0*/  MOV R0, UR17 ;  /* 0x0000001100007c02 */ /* 0x000fee0008000f00 */
.L_x_82:
[----:B---3--:R-:W-:-:S04]  /*47b0*/  SHF.L.U32 R2, R11, 0x1f, RZ ;  /* 0x0000001f0b027819 */ /* 0x008fc800000006ff */
[----:B------:R3:W4:Y:S03]  /*47c0*/  SYNCS.PHASECHK.TRANS64.TRYWAIT P0, [R0+URZ+0x38], R2 ;  /* 0x00003802000075a7 */ /* 0x00072600080011ff */
[----:B----4-:R-:W-:Y:S05]  /*47d0*/  @!P0 NANOSLEEP.SYNCS 0x989680 ;  /* 0x009896800000895d */ /* 0x010fea0003900000 */
[----:B------:R-:W4:Y:S02]  /*47e0*/  @!P0 SYNCS.PHASECHK.TRANS64 P0, [R0+URZ+0x38], R2 ;  /* 0x00003802000085a7 */ /* 0x000f2400080010ff */
[----:B-12-4-:R-:W-:Y:S05]  /*47f0*/  @P0 EXIT ;  /* 0x000000000000094d */ /* 0x016fea0003800000 */
[----:B------:R-:W-:Y:S05]  /*4800*/  BRA `(.L_x_82) ;  /* 0xfffffffc00e87947 */ /* 0x000fea000383ffff */
.L_x_73:
[----:B------:R-:W-:-:S06]  /*4810*/  UISETP.GE.AND UP0, UPT, UR18, 0x4, UPT ;  /* 0x000000041200788c */ /* 0x000fcc000bf06270 */
[----:B------:R-:W-:-:S13]  /*4820*/  PLOP3.LUT P0, PT, PT, PT, UP0, 0x80, 0x8 ;  /* 0x000000000008781c */ /* 0x000fda0003f0f008 */
[----:B-1----:R-:W-:Y:S05]  /*4830*/  @!P0 EXIT ;  /* 0x000000000000894d */ /* 0x002fea0003800000 */
[----:B------:R-:W-:Y:S01]  /*4840*/  BAR.SYNC.DEFER_BLOCKING 0x6, 0xa0 ;  /* 0x0182800000007b1d */ /* 0x000fe20000010000 */
[C---:B------:R-:W-:Y:S02]  /*4850*/  IMAD.SHL.U32 R7, R76.reuse, 0x40, RZ ;  /* 0x000000404c077824 */ /* 0x040fe400078e00ff */
[----:B------:R-:W-:Y:S02]  /*4860*/  HFMA2 R81, -RZ, RZ, 0, 0 ;  /* 0x00000000ff517431 */ /* 0x000fe400000001ff */
[C---:B------:R-:W-:Y:S01]  /*4870*/  IMAD.SHL.U32 R4, R76.reuse, 0x20, RZ ;  /* 0x000000204c047824 */ /* 0x040fe200078e00ff */
[----:B------:R-:W-:Y:S01]  /*4880*/  CS2R R82, SRZ ;  /* 0x0000000000527805 */ /* 0x000fe2000001ff00 */
[----:B------:R-:W-:Y:S01]  /*4890*/  IMAD.SHL.U32 R6, R76, 0x2, RZ ;  /* 0x000000024c067824 */ /* 0x000fe200078e00ff */
[----:B------:R-:W-:Y:S01]  /*48a0*/  UMOV UR44, 0x400 ;  /* 0x00000400002c7882 */ /* 0x000fe20000000000 */
[----:B------:R-:W-:Y:S01]  /*48b0*/  LOP3.LUT R5, R7, 0x180, RZ, 0xc0, !PT ;  /* 0x0000018007057812 */ /* 0x000fe200078ec0ff */
[----:B------:R-:W-:Y:S01]  /*48c0*/  ULEA UR44, UR48, UR44, 0x18 ;  /* 0x0000002c302c7291 */ /* 0x000fe2000f8ec0ff */
[----:B------:R-:W-:Y:S01]  /*48d0*/  LOP3.LUT R4, R4, 0xc00, RZ, 0xc0, !PT ;  /* 0x00000c0004047812 */ /* 0x000fe200078ec0ff */
[----:B------:R-:W1:Y:S01]  /*48e0*/  LDC.64 R72, c[0x0][0x888] ;  /* 0x00022200ff487b82 */ /* 0x000e620000000a00 */
[----:B------:R-:W-:Y:S01]  /*48f0*/  LOP3.LUT R6, R5, 0x20, R6, 0xf8, !PT ;  /* 0x0000002005067812 */ /* 0x000fe200078ef806 */
[----:B------:R-:W-:Y:S01]  /*4900*/  IMAD.SHL.U32 R5, R76, 0x8, RZ ;  /* 0x000000084c057824 */ /* 0x000fe200078e00ff */
[----:B------:R-:W-:Y:S01]  /*4910*/  LOP3.LUT R4, R4, 0x40, R7, 0xf8, !PT ;  /* 0x0000004004047812 */ /* 0x000fe200078ef807 */
[----:B------:R-:W-:Y:S01]  /*4920*/  IMAD.U32 R37, R76, 0x10000, RZ ;  /* 0x000100004c257824 */ /* 0x000fe200078e00ff */
[----:B------:R-:W-:Y:S01]  /*4930*/  UIADD3 UR4, UPT, UPT, UR44, 0x1200, URZ ;  /* 0x000012002c047890 */ /* 0x000fe2000fffe0ff */
[----:B------:R-:W-:Y:S01]  /*4940*/  IMAD.MOV.U32 R36, RZ, RZ, RZ ;  /* 0x000000ffff247224 */ /* 0x000fe200078e00ff */
[----:B------:R-:W-:Y:S01]  /*4950*/  LOP3.LUT R5, R6, 0x30, R5, 0x78, !PT ;  /* 0x0000003006057812 */ /* 0x000fe200078e7805 */
[----:B------:R-:W2:Y:S01]  /*4960*/  LDC.64 R74, c[0x0][0x890] ;  /* 0x00022400ff4a7b82 */ /* 0x000ea20000000a00 */
[----:B------:R-:W-:Y:S01]  /*4970*/  LOP3.LUT R4, R4, 0x200, R7, 0xf8, !PT ;  /* 0x0000020004047812 */ /* 0x000fe200078ef807 */
[----:B------:R-:W-:Y:S01]  /*4980*/  IMAD.MOV.U32 R84, RZ, RZ, RZ ;  /* 0x000000ffff547224 */ /* 0x000fe200078e00ff */
[----:B------:R-:W-:Y:S01]  /*4990*/  LOP3.LUT R37, R37, 0x600000, RZ, 0xc0, !PT ;  /* 0x0060000025257812 */ /* 0x000fe200078ec0ff */
[----:B------:R-:W-:Y:S01]  /*49a0*/  IMAD.U32 R85, RZ, RZ, UR4 ;  /* 0x00000004ff557e24 */ /* 0x000fe2000f8e00ff */
[----:B------:R-:W-:Y:S01]  /*49b0*/  LOP3.LUT R78, R4, R5, RZ, 0xfc, !PT ;  /* 0x00000005044e7212 */ /* 0x000fe200078efcff */
[----:B------:R-:W3:Y:S01]  /*49c0*/  LDS R0, [UR44+0x100] ;  /* 0x0001002cff007984 */ /* 0x000ee20008000800 */
[----:B------:R-:W-:Y:S01]  /*49d0*/  IMAD.SHL.U32 R4, R76, 0x10, RZ ;  /* 0x000000104c047824 */ /* 0x000fe200078e00ff */
[----:B------:R-:W4:Y:S01]  /*49e0*/  LDC.64 R70, c[0x0][0x8b0] ;  /* 0x00022c00ff467b82 */ /* 0x000f220000000a00 */
[----:B------:R-:W-:Y:S01]  /*49f0*/  IADD3 R77, PT, PT, R78, UR44, RZ ;  /* 0x0000002c4e4d7c10 */ /* 0x000fe2000fffe0ff */
[----:B------:R-:W1:Y:S02]  /*4a00*/  LDCU UR50, c[0x0][0x370] ;  /* 0x00006e00ff3277ac */ /* 0x000e640008000800 */
[----:B------:R-:W-:Y:S01]  /*4a10*/  LOP3.LUT R4, R4, 0x20, RZ, 0xc0, !PT ;  /* 0x0000002004047812 */ /* 0x000fe200078ec0ff */
[----:B------:R-:W1:Y:S03]  /*4a20*/  LDCU.64 UR62, c[0x0][0x348] ;  /* 0x00006900ff3e77ac */ /* 0x000e660008000a00 */
[----:B------:R-:W1:Y:S01]  /*4a30*/  LDC.64 R68, c[0x0][0x8a8] ;  /* 0x00022a00ff447b82 */ /* 0x000e620000000a00 */
[----:B------:R-:W-:Y:S01]  /*4a40*/  IADD3 R77, PT, PT, -R4, 0x200, R77 ;  /* 0x00000200044d7810 */ /* 0x000fe20007ffe14d */
[----:B------:R-:W1:Y:S01]  /*4a50*/  LDCU UR43, c[0x0][0xb0c] ;  /* 0x00016180ff2b77ac */ /* 0x000e620008000800 */
[----:B------:R-:W1:Y:S01]  /*4a60*/  LDCU UR39, c[0x0][0xb30] ;  /* 0x00016600ff2777ac */ /* 0x000e620008000800 */
[----:B------:R-:W1:Y:S01]  /*4a70*/  LDCU.64 UR58, c[0x0][0x888] ;  /* 0x00011100ff3a77ac */ /* 0x000e620008000a00 */
[----:B------:R-:W1:Y:S01]  /*4a80*/  LDCU.64 UR40, c[0x0][0xb28] ;  /* 0x00016500ff2877ac */ /* 0x000e620008000a00 */
[----:B------:R-:W1:Y:S01]  /*4a90*/  LDCU.128 UR52, c[0x0][0xb10] ;  /* 0x00016200ff3477ac */ /* 0x000e620008000c00 */
[----:B------:R-:W1:Y:S01]  /*4aa0*/  LDCU UR49, c[0x0][0x374] ;  /* 0x00006e80ff3177ac */ /* 0x000e620008000800 */
[----:B------:R-:W-:Y:S01]  /*4ab0*/  UIADD3 UR56, UPT, UPT, UR44, 0x200, URZ ;  /* 0x000002002c387890 */ /* 0x000fe2000fffe0ff */
[----:B---3--:R-:W-:-:S11]  /*4ac0*/  IMAD.IADD R37, R0, 0x1, R37 ;  /* 0x0000000100257824 */ /* 0x008fd600078e0225 */
.L_x_100:
[----:B------:R-:W-:Y:S02]  /*4ad0*/  LEA R3, R81, UR44, 0x3 ;  /* 0x0000002c51037c11 */ /* 0x000fe4000f8e18ff */
[----:B------:R-:W-:Y:S02]  /*4ae0*/  SHF.L.U32 R0, R83, 0x1f, RZ ;  /* 0x0000001f53007819 */ /* 0x000fe400000006ff */
[----:B-1----:R-:W-:Y:S02]  /*4af0*/  LEA R4, R81, UR44, 0x4 ;  /* 0x0000002c51047c11 */ /* 0x002fe4000f8e20ff */
[----:B------:R-:W3:Y:S02]  /*4b00*/  SYNCS.PHASECHK.TRANS64.TRYWAIT P0, [R3+URZ+0x50], R0 ;  /* 0x00005000030075a7 */ /* 0x000ee400080011ff */
[----:B--23--:R-:W-:Y:S05]  /*4b10*/  @!P0 BRA `(.L_x_83) ;  /* 0x00000020008c8947 */ /* 0x00cfea0003800000 */
.L_x_130:
[----:B------:R-:W1:Y:S01]  /*4b20*/  LDS.128 R4, [R4+0xe0] ;  /* 0x0000e00004047984 */ /* 0x000e620000000c00 */
[----:B------:R-:W-:Y:S01]  /*4b30*/  UISETP.GE.AND UP0, UPT, UR42, 0x1, UPT ;  /* 0x000000012a00788c */ /* 0x000fe2000bf06270 */
[----:B------:R-:W-:Y:S01]  /*4b40*/  @!PT LDS RZ, [RZ] ;  /* 0x00000000fffff984 */ /* 0x000fe20000000800 */
[----:B------:R-:W-:Y:S01]  /*4b50*/  @!PT LDS RZ, [RZ] ;  /* 0x00000000fffff984 */ /* 0x000fe20000000800 */
[----:B------:R-:W-:Y:S01]  /*4b60*/  @!PT LDS RZ, [RZ] ;  /* 0x00000000fffff984 */ /* 0x000fe20000000800 */
[----:B------:R-:W-:Y:S01]  /*4b70*/  @!PT LDS RZ, [RZ] ;  /* 0x00000000fffff984 */ /* 0x000fe20000000800 */
[----:B------:R2:W-:Y:S06]  /*4b80*/  MEMBAR.ALL.CTA ;  /* 0x0000000000007992 */ /* 0x0005ec0000008000 */
[----:B--2---:R-:W2:Y:S01]  /*4b90*/  FENCE.VIEW.ASYNC.S ;  /* 0x00000000000073c6 */ /* 0x004ea20000000000 */
[----:B-1----:R-:W-:Y:S11]  /*4ba0*/  LOP3.LUT P0, RZ, R6, 0x1, RZ, 0xc0, !PT ;  /* 0x0000000106ff7812 */ /* 0x002ff6000780c0ff */
[----:B------:R-:W-:Y:S02]  /*4bb0*/  @!UPT UIADD3 URZ, UPT, UPT, URZ, URZ, URZ ;  /* 0x000000fffffff290 */ /* 0x000fe4000fffe0ff */
[----:B--2---:R-:W-:Y:S01]  /*4bc0*/  VOTEU.ANY UP1, P0 ;  /* 0x0000000000ff7886 */ /* 0x004fe20000020100 */
[----:B------:R-:W-:Y:S01]  /*4bd0*/  PLOP3.LUT P0, PT, PT, PT, UP1, 0x80, 0x8 ;  /* 0x000000000008781c */ /* 0x000fe20003f0f018 */
[----:B------:R-:W-:Y:S11]  /*4be0*/  UP2UR UR47, UPR, URZ, 0x2 ;  /* 0x00000002ff2f7883 */ /* 0x000ff60008000000 */
[----:B------:R-:W-:Y:S01]  /*4bf0*/  @!UPT UIADD3 URZ, UPT, UPT, URZ, URZ, URZ ;  /* 0x000000fffffff290 */ /* 0x000fe2000fffe0ff */
[----:B---3--:R-:W-:Y:S02]  /*4c00*/  @P0 SHF.R.U32.HI R0, RZ, 0x10, R5 ;  /* 0x00000010ff000819 */ /* 0x008fe40000011605 */
        /* <DEDUP_REMOVED lines=12> */
[----:B------:R-:W2:Y:S01]  /*4cd0*/  LDCU UR12, c[0x0][0xb20] ;  /* 0x00016400ff0c77ac */ /* 0x000ea20008000800 */
[----:B------:R-:W-:Y:S02]  /*4ce0*/  UIMAD.WIDE.U32 UR4, UR49, UR55, URZ ;  /* 0x00000037310472a5 */ /* 0x000fe4000f8e00ff */
[----:B------:R-:W-:Y:S02]  /*4cf0*/  UIMAD.WIDE.U32 UR6, UR50, UR52, URZ ;  /* 0x00000034320672a5 */ /* 0x000fe4000f8e00ff */
[----:B------:R-:W-:Y:S02]  /*4d00*/  UISETP.NE.AND UP0, UPT, UR54, 0x1, UPT ;  /* 0x000000013600788c */ /* 0x000fe4000bf05270 */
[----:B------:R-:W-:Y:S02]  /*4d10*/  UIMAD.WIDE.U32 UR8, UR37, UR55, URZ ;  /* 0x00000037250872a5 */ /* 0x000fe4000f8e00ff */
[----:B------:R-:W-:Y:S02]  /*4d20*/  UIMAD.WIDE.U32 UR10, UR38, UR52, URZ ;  /* 0x00000034260a72a5 */ /* 0x000fe4000f8e00ff */
[----:B------:R-:W-:Y:S02]  /*4d30*/  UISETP.NE.AND UP1, UPT, UR43, 0x1, UPT ;  /* 0x000000012b00788c */ /* 0x000fe4000bf25270 */
[----:B------:R-:W-:Y:S01]  /*4d40*/  UISETP.NE.AND UP2, UPT, UR42, 0x1, UPT ;  /* 0x000000012a00788c */ /* 0x000fe2000bf45270 */
[----:B------:R-:W-:Y:S02]  /*4d50*/  UMOV UR4, UR5 ;  /* 0x0000000500047c82 */ /* 0x000fe40008000000 */
[----:B--2---:R-:W-:Y:S03]  /*4d60*/  USHF.R.U32.HI UR5, URZ, UR12, UR4 ;  /* 0x0000000cff057299 */ /* 0x004fe60008011604 */
[----:B------:R-:W-:Y:S02]  /*4d70*/  UMOV UR4, UR7 ;  /* 0x0000000700047c82 */ /* 0x000fe40008000000 */
[----:B------:R-:W-:Y:S02]  /*4d80*/  USHF.R.U32.HI UR7, URZ, UR53, UR4 ;  /* 0x00000035ff077299 */ /* 0x000fe40008011604 */
[----:B------:R-:W-:Y:S02]  /*4d90*/  USEL UR4, UR49, UR5, !UP0 ;  /* 0x0000000531047287 */ /* 0x000fe4000c000000 */
[----:B------:R-:W-:Y:S01]  /*4da0*/  USEL UR7, UR50, UR7, !UP1 ;  /* 0x0000000732077287 */ /* 0x000fe2000c800000 */
[----:B------:R-:W-:Y:S01]  /*4db0*/  UMOV UR5, UR9 ;  /* 0x0000000900057c82 */ /* 0x000fe20008000000 */
[----:B------:R-:W-:Y:S02]  /*4dc0*/  UIMAD.WIDE.U32 UR8, UR4, UR40, URZ ;  /* 0x00000028040872a5 */ /* 0x000fe4000f8e00ff */
[----:B------:R-:W-:Y:S03]  /*4dd0*/  USHF.R.U32.HI UR6, URZ, UR12, UR5 ;  /* 0x0000000cff067299 */ /* 0x000fe60008011605 */
[----:B------:R-:W-:Y:S01]  /*4de0*/  UMOV UR5, UR11 ;  /* 0x0000000b00057c82 */ /* 0x000fe20008000000 */
[----:B------:R-:W-:Y:S02]  /*4df0*/  UIMAD.WIDE.U32 UR10, UR7, UR40, URZ ;  /* 0x00000028070a72a5 */ /* 0x000fe4000f8e00ff */
[----:B------:R-:W-:Y:S02]  /*4e00*/  USHF.R.U32.HI UR12, URZ, UR53, UR5 ;  /* 0x00000035ff0c7299 */ /* 0x000fe40008011605 */
[----:B------:R-:W-:Y:S01]  /*4e10*/  USEL UR6, UR37, UR6, !UP0 ;  /* 0x0000000625067287 */ /* 0x000fe2000c000000 */
[----:B------:R-:W-:Y:S02]  /*4e20*/  UMOV UR5, UR9 ;  /* 0x0000000900057c82 */ /* 0x000fe40008000000 */
[----:B------:R-:W-:Y:S01]  /*4e30*/  UMOV UR10, UR11 ;  /* 0x0000000b000a7c82 */ /* 0x000fe20008000000 */
[----:B------:R-:W-:Y:S02]  /*4e40*/  @UP2 USHF.R.U32.HI UR4, URZ, UR41, UR5 ;  /* 0x00000029ff042299 */ /* 0x000fe40008011605 */
[----:B------:R-:W-:Y:S02]  /*4e50*/  @UP2 USHF.R.U32.HI UR7, URZ, UR41, UR10 ;  /* 0x00000029ff072299 */ /* 0x000fe4000801160a */
[----:B------:R-:W-:Y:S02]  /*4e60*/  UIMAD UR4, UR42, UR4, URZ ;  /* 0x000000042a0472a4 */ /* 0x000fe4000f8e02ff */
[----:B------:R-:W-:Y:S02]  /*4e70*/  UIMAD.WIDE.U32 UR10, UR6, UR40, URZ ;  /* 0x00000028060a72a5 */ /* 0x000fe4000f8e00ff */
[----:B------:R-:W-:Y:S02]  /*4e80*/  USEL UR5, UR38, UR12, !UP1 ;  /* 0x0000000c26057287 */ /* 0x000fe4000c800000 */
[----:B------:R-:W-:Y:S02]  /*4e90*/  UIMAD UR8, UR42, UR7, URZ ;  /* 0x000000072a0872a4 */ /* 0x000fe4000f8e02ff */
[----:B------:R-:W-:Y:S03]  /*4ea0*/  UISETP.GE.AND UP0, UPT, UR6, UR4, UPT ;  /* 0x000000040600728c */ /* 0x000fe6000bf06270 */
[----:B------:R-:W-:Y:S01]  /*4eb0*/  UMOV UR4, UR11 ;  /* 0x0000000b00047c82 */ /* 0x000fe20008000000 */
[----:B------:R-:W-:Y:S02]  /*4ec0*/  UISETP.GE.OR UP0, UPT, UR5, UR8, UP0 ;  /* 0x000000080500728c */ /* 0x000fe40008706670 */
[----:B------:R-:W-:Y:S02]  /*4ed0*/  USHF.R.U32.HI UR4, URZ, UR41, UR4 ;  /* 0x00000029ff047299 */ /* 0x000fe40008011604 */
[----:B------:R-:W-:Y:S02]  /*4ee0*/  UIMAD.WIDE.U32 UR8, UR5, UR40, URZ ;  /* 0x00000028050872a5 */ /* 0x000fe4000f8e00ff */
[----:B------:R-:W-:Y:S02]  /*4ef0*/  USEL UR11, UR6, UR4, !UP2 ;  /* 0x00000004060b7287 */ /* 0x000fe4000d000000 */
[----:B------:R-:W-:Y:S02]  /*4f00*/  UIADD3 UR8, UPT, UPT, -UR5, URZ, URZ ;  /* 0x000000ff05087290 */ /* 0x000fe4000fffe1ff */
[----:B------:R-:W-:Y:S01]  /*4f10*/  UIADD3 UR10, UPT, UPT, -UR11, URZ, URZ ;  /* 0x000000ff0b0a7290 */ /* 0x000fe2000fffe1ff */
[----:B------:R-:W-:Y:S01]  /*4f20*/  @!UP0 UMOV UR4, UR9 ;  /* 0x0000000900048c82 */ /* 0x000fe20008000000 */
[----:B------:R-:W-:Y:S02]  /*4f30*/  UIADD3 UR9, UPT, UPT, -UR6, URZ, URZ ;  /* 0x000000ff06097290 */ /* 0x000fe4000fffe1ff */
[----:B------:R-:W-:Y:S02]  /*4f40*/  @!UP0 USHF.R.U32.HI UR4, URZ, UR41, UR4 ;  /* 0x00000029ff048299 */ /* 0x000fe40008011604 */
[----:B------:R-:W-:Y:S02]  /*4f50*/  UIMAD UR10, UR42, UR10, UR6 ;  /* 0x0000000a2a0a72a4 */ /* 0x000fe4000f8e0206 */
[----:B------:R-:W-:Y:S04]  /*4f60*/  @!UP0 USEL UR4, UR5, UR4, !UP2 ;  /* 0x0000000405048287 */ /* 0x000fe8000d000000 */
[----:B------:R-:W-:Y:S02]  /*4f70*/  @!UP0 UIMAD UR10, UR7, UR10, UR4 ;  /* 0x0000000a070a82a4 */ /* 0x000fe4000f8e0204 */
[----:B------:R-:W-:Y:S02]  /*4f80*/  @!UP0 UIADD3 UR11, UPT, UPT, UR11, -UR4, URZ ;  /* 0x800000040b0b8290 */ /* 0x000fe4000fffe0ff */
[----:B------:R-:W-:Y:S02]  /*4f90*/  UIMAD UR7, UR43, UR8, UR38 ;  /* 0x000000082b0772a4 */ /* 0x000fe4000f8e0226 */
[----:B------:R-:W-:Y:S02]  /*4fa0*/  @!UP0 UIMAD UR6, UR11, UR42, UR5 ;  /* 0x0000002a0b0682a4 */ /* 0x000fe4000f8e0205 */
[----:B------:R-:W-:Y:S01]  /*4fb0*/  UIMAD UR4, UR54, UR9, UR37 ;  /* 0x00000009360472a4 */ /* 0x000fe2000f8e0225 */
[----:B------:R-:W-:Y:S02]  /*4fc0*/  @!UP0 UMOV UR5, UR10 ;  /* 0x0000000a00058c82 */ /* 0x000fe40008000000 */
[----:B------:R-:W-:Y:S02]  /*4fd0*/  UIMAD UR38, UR5, UR43, UR7 ;  /* 0x0000002b052672a4 */ /* 0x000fe4000f8e0207 */
[----:B------:R-:W-:Y:S11]  /*4fe0*/  UIMAD UR37, UR6, UR54, UR4 ;  /* 0x00000036062572a4 */ /* 0x000ff6000f8e0204 */
[----:B------:R-:W-:Y:S01]  /*4ff0*/  @!UPT UIADD3 URZ, UPT, UPT, URZ, URZ, URZ ;  /* 0x000000fffffff290 */ /* 0x000fe2000fffe0ff */
.L_x_84:
[----:B------:R-:W-:Y:S01]  /*5000*/  UISETP.NE.AND UP0, UPT, UR39, 0x1, UPT ;  /* 0x000000012700788c */ /* 0x000fe2000bf05270 */
[----:B------:R-:W-:Y:S10]  /*5010*/  IADD3 R81, PT, PT, R81, 0x1, RZ ;  /* 0x0000000151517810 */ /* 0x000ff40007ffe0ff */
[----:B------:R-:W2:Y:S01]  /*5020*/  @!UP0 LDCU.128 UR12, c[0x0][0xb10] ;  /* 0x00016200ff0c87ac */ /* 0x000ea20008000c00 */
[----:B------:R-:W3:Y:S01]  /*5030*/  @!UP0 LDCU UR5, c[0x0][0xb0c] ;  /* 0x00016180ff0587ac */ /* 0x000ee20008000800 */
[----:B------:R-:W4:Y:S01]  /*5040*/  @!UP0 LDCU UR10, c[0x0][0xb20] ;  /* 0x00016400ff0a87ac */ /* 0x000f220008000800 */
[----:B--2---:R-:W-:Y:S02]  /*5050*/  UIMAD.WIDE.U32 UR8, UR38, UR12, URZ ;  /* 0x0000000c260872a5 */ /* 0x004fe4000f8e00ff */
[----:B------:R-:W-:Y:S02]  /*5060*/  UIMAD.WIDE.U32 UR6, UR37, UR15, URZ ;  /* 0x0000000f250672a5 */ /* 0x000fe4000f8e00ff */
[----:B------:R-:W-:Y:S03]  /*5070*/  @!UP0 UISETP.NE.AND UP1, UPT, UR14, 0x1, UPT ;  /* 0x000000010e00888c */ /* 0x000fe6000bf25270 */
[----:B------:R-:W-:Y:S01]  /*5080*/  @!UP0 UMOV UR4, UR9 ;  /* 0x0000000900048c82 */ /* 0x000fe20008000000 */
[----:B---3--:R-:W-:Y:S02]  /*5090*/  @!UP0 UISETP.NE.AND UP2, UPT, UR5, 0x1, UPT ;  /* 0x000000010500888c */ /* 0x008fe4000bf45270 */
[----:B------:R-:W-:Y:S01]  /*50a0*/  @!UP0 USHF.R.U32.HI UR4, URZ, UR13, UR4 ;  /* 0x0000000dff048299 */ /* 0x000fe20008011604 */
[----:B------:R-:W-:Y:S02]  /*50b0*/  @!UP0 UMOV UR6, UR7 ;  /* 0x0000000700068c82 */ /* 0x000fe40008000000 */
[----:B----4-:R-:W-:Y:S02]  /*50c0*/  @!UP0 USHF.R.U32.HI UR6, URZ, UR10, UR6 ;  /* 0x0000000aff068299 */ /* 0x010fe40008011606 */
[----:B------:R-:W-:Y:S02]  /*50d0*/  @!UP0 USEL UR7, UR38, UR4, !UP2 ;  /* 0x0000000426078287 */ /* 0x000fe4000d000000 */
[----:B------:R-:W-:Y:S04]  /*50e0*/  @!UP0 USEL UR6, UR37, UR6, !UP1 ;  /* 0x0000000625068287 */ /* 0x000fe8000c800000 */
[----:B------:R-:W-:Y:S02]  /*50f0*/  @!UP0 UIADD3 UR4, UPT, UPT, -UR7, UR6, URZ ;  /* 0x0000000607048290 */ /* 0x000fe4000fffe1ff */
[----:B------:R-:W-:Y:S02]  /*5100*/  @!UP0 UIADD3 UR6, UPT, UPT, UR7, -UR6, URZ ;  /* 0x8000000607068290 */ /* 0x000fe4000fffe0ff */
[----:B------:R-:W-:Y:S02]  /*5110*/  @!UP0 UIMAD UR38, UR4, UR5, UR38 ;  /* 0x00000005042682a4 */ /* 0x000fe4000f8e0226 */
[----:B------:R-:W-:Y:S02]  /*5120*/  @!UP0 UIMAD UR37, UR6, UR14, UR37 ;  /* 0x0000000e062582a4 */ /* 0x000fe4000f8e0225 */
[----:B------:R-:W-:Y:S09]  /*5130*/  ULOP3.LUT UP0, URZ, UR56, 0x1b0, URZ, 0xc0, !UPT ;  /* 0x000001b038ff7892 */ /* 0x000ff2000f80c0ff */
[----:B------:R-:W-:Y:S05]  /*5140*/  BRA.U !UP0, `(.L_x_85) ;  /* 0x0000000108407547 */ /* 0x000fea000b800000 */
[----:B------:R-:W2:Y:S01]  /*5150*/  LDCU.64 UR8, c[0x4][0x80] ;  /* 0x01001000ff0877ac */ /* 0x000ea20008000a00 */
[----:B------:R-:W-:Y:S01]  /*5160*/  MOV R3, 0x0 ;  /* 0x0000000000037802 */ /* 0x000fe20000000f00 */
[----:B------:R-:W-:Y:S02]  /*5170*/  HFMA2 R12, -RZ, RZ, 0, 5.9604644775390625e-08 ;  /* 0x00000001ff0c7431 */ /* 0x000fe400000001ff */
[----:B------:R-:W-:Y:S02]  /*5180*/  IMAD.MOV.U32 R8, RZ, RZ, 0x70 ;  /* 0x00000070ff087424 */ /* 0x000fe400078e00ff */
[----:B------:R-:W-:Y:S01]  /*5190*/  IMAD.MOV.U32 R13, RZ, RZ, RZ ;  /* 0x000000ffff0d7224 */ /* 0x000fe200078e00ff */
[----:B------:R-:W3:Y:S01]  /*51a0*/  LDCU.64 UR6, c[0x4][0x88] ;  /* 0x01001100ff0677ac */ /* 0x000ee20008000a00 */
[----:B------:R-:W4:Y:S01]  /*51b0*/  LDC.64 R2, c[0x4][R3] ;  /* 0x0100000003027b82 */ /* 0x000f220000000a00 */
[----:B------:R-:W1:Y:S01]  /*51c0*/  LDCU.64 UR4, c[0x4][0x8] ;  /* 0x01000100ff0477ac */ /* 0x000e620008000a00 */
[----:B--2---:R-:W-:Y:S01]  /*51d0*/  MOV R5, UR9 ;  /* 0x0000000900057c02 */ /* 0x004fe20008000f00 */
[----:B------:R-:W-:Y:S01]  /*51e0*/  IMAD.U32 R4, RZ, RZ, UR8 ;  /* 0x00000008ff047e24 */ /* 0x000fe2000f8e00ff */
[----:B---3--:R-:W-:Y:S01]  /*51f0*/  MOV R7, UR7 ;  /* 0x0000000700077c02 */ /* 0x008fe20008000f00 */
[----:B------:R-:W-:Y:S01]  /*5200*/  IMAD.U32 R6, RZ, RZ, UR6 ;  /* 0x00000006ff067e24 */ /* 0x000fe2000f8e00ff */
[----:B-1----:R-:W-:Y:S01]  /*5210*/  MOV R11, UR5 ;  /* 0x00000005000b7c02 */ /* 0x002fe20008000f00 */
[----:B------:R-:W-:Y:S02]  /*5220*/  IMAD.U32 R10, RZ, RZ, UR4 ;  /* 0x00000004ff0a7e24 */ /* 0x000fe4000f8e00ff */
[----:B------:R-:W-:Y:S07]  /*5230*/  LEPC R20, `(.L_x_85) ;  /* 0x000000001014794e */ /* 0x000fee0000000000 */
[----:B----45:R-:W-:Y:S05]  /*5240*/  CALL.ABS.NOINC R2 ;  /* 0x0000000002007343 */ /* 0x030fea0003c00000 */
.L_x_85:
[----:B------:R-:W-:Y:S01]  /*5250*/  LOP3.LUT P0, RZ, R85, 0x1b0, RZ, 0xc0, !PT ;  /* 0x000001b055ff7812 */ /* 0x000fe2000780c0ff */
[----:B------:R-:W-:Y:S11]  /*5260*/  BSSY.RECONVERGENT B6, `(.L_x_86) ;  /* 0x0000013000067945 */ /* 0x000ff60003800200 */
[----:B------:R-:W-:Y:S01]  /*5270*/  @!UPT UIADD3 URZ, UPT, UPT, URZ, URZ, URZ ;  /* 0x000000fffffff290 */ /* 0x000fe2000fffe0ff */
[----:B------:R-:W-:Y:S05]  /*5280*/  @!P0 BRA `(.L_x_87) ;  /* 0x0000000000408947 */ /* 0x000fea0003800000 */
        /* <DEDUP_REMOVED lines=16> */
.L_x_87:
[----:B------:R-:W-:Y:S05]  /*5390*/  BSYNC.RECONVERGENT B6 ;  /* 0x0000000000067941 */ /* 0x000fea0003800200 */
.L_x_86:
[----:B------:R-:W-:Y:S01]  /*53a0*/  ISETP.NE.U32.AND P3, PT, R74, RZ, PT ;  /* 0x000000ff4a00720c */ /* 0x000fe20003f65070 */
[----:B------:R-:W-:Y:S01]  /*53b0*/  UISETP.NE.AND UP1, UPT, UR61, URZ, UPT ;  /* 0x000000ff3d00728c */ /* 0x000fe2000bf25270 */
[----:B------:R-:W-:Y:S02]  /*53c0*/  ISETP.NE.U32.AND P4, PT, R70, RZ, PT ;  /* 0x000000ff4600720c */ /* 0x000fe40003f85070 */
[----:B------:R-:W-:Y:S02]  /*53d0*/  ISETP.NE.AND.EX P3, PT, R75, RZ, PT, P3 ;  /* 0x000000ff4b00720c */ /* 0x000fe40003f65330 */
[----:B------:R-:W-:Y:S02]  /*53e0*/  PLOP3.LUT P1, PT, PT, PT, PT, 0x8, 0x80 ;  /* 0x000000000080781c */ /* 0x000fe40003f2e170 */
[----:B------:R-:W-:Y:S02]  /*53f0*/  PLOP3.LUT P0, PT, PT, PT, UP1, 0x80, 0x8 ;  /* 0x000000000008781c */ /* 0x000fe40003f0f018 */
[----:B------:R-:W-:Y:S02]  /*5400*/  ISETP.NE.AND.EX P4, PT, R71, RZ, PT, P4 ;  /* 0x000000ff4700720c */ /* 0x000fe40003f85340 */
[----:B------:R-:W2:Y:S09]  /*5410*/  @UP1 LDCU.64 UR4, c[0x0][0x888] ;  /* 0x00011100ff0417ac */ /* 0x000eb20008000a00 */
[----:B------:R-:W-:Y:S01]  /*5420*/  @P0 PLOP3.LUT P1, PT, P3, PT, PT, 0x80, 0x8 ;  /* 0x000000000008081c */ /* 0x000fe20001f2f070 */
[----:B--2---:R-:W-:Y:S04]  /*5430*/  @UP1 UISETP.NE.U32.AND UP0, UPT, UR4, URZ, UPT ;  /* 0x000000ff0400128c */ /* 0x004fe8000bf05070 */
[----:B------:R-:W-:Y:S04]  /*5440*/  @UP1 UISETP.NE.AND.EX UP0, UPT, UR5, URZ, UPT, UP0 ;  /* 0x000000ff0500128c */ /* 0x000fe8000bf05300 */
[----:B------:R-:W-:Y:S01]  /*5450*/  @UP1 USEL UR4, URZ, 0xffffffff, UP0 ;  /* 0xffffffffff041887 */ /* 0x000fe20008000000 */
[----:B------:R-:W-:Y:S11]  /*5460*/  @!P3 BRA `(.L_x_88) ;  /* 0x000000000030b947 */ /* 0x000ff60003800000 */
[----:B------:R-:W-:Y:S01]  /*5470*/  ISETP.NE.U32.AND P2, PT, R72, RZ, PT ;  /* 0x000000ff4800720c */ /* 0x000fe20003f45070 */
[----:B------:R-:W2:Y:S01]  /*5480*/  LDCU.64 UR6, c[0x0][0x358] ;  /* 0x00006b00ff0677ac */ /* 0x000ea20008000a00 */
[----:B------:R-:W-:Y:S02]  /*5490*/  IMAD.MOV.U32 R79, RZ, RZ, 0x1 ;  /* 0x00000001ff4f7424 */ /* 0x000fe400078e00ff */
[----:B------:R-:W-:Y:S11]  /*54a0*/  ISETP.NE.AND.EX P2, PT, R73, RZ, PT, P2 ;  /* 0x000000ff4900720c */ /* 0x000ff60003f45320 */
[----:B------:R-:W-:Y:S02]  /*54b0*/  @!UPT UIADD3 URZ, UPT, UPT, URZ, URZ, URZ ;  /* 0x000000fffffff290 */ /* 0x000fe4000fffe0ff */
[----:B------:R-:W3:Y:S01]  /*54c0*/  @P2 LDC.64 R2, c[0x0][0x888] ;  /* 0x00022200ff022b82 */ /* 0x000ee20000000a00 */
[----:B-1----:R-:W-:Y:S04]  /*54d0*/  @P2 IMAD R0, R74, UR36, RZ ;  /* 0x000000244a002c24 */ /* 0x002fe8000f8e02ff */
[----:B---3--:R-:W-:Y:S04]  /*54e0*/  @P2 IMAD.WIDE R2, R0, 0x4, R2 ;  /* 0x0000000400022825 */ /* 0x008fe800078e0202 */
[----:B------:R-:W-:Y:S01]  /*54f0*/  HFMA2 R0, -RZ, RZ, 0, 5.9604644775390625e-08 ;  /* 0x00000001ff007431 */ /* 0x000fe200000001ff */
[----:B--2--5:R2:W5:Y:S04]  /*5500*/  @P2 LDG.E R39, desc[UR6][R2.64] ;  /* 0x0000000602272981 */ /* 0x024568000c1e1900 */
[----:B------:R-:W-:Y:S01]  /*5510*/  @!P2 PRMT R79, R0, 0x7610, R79 ;  /* 0x00007610004fa816 */ /* 0x000fe2000000004f */
[----:B--2---:R-:W3:Y:S06]  /*5520*/  @!P2 LDC R39, c[0x0][0x880] ;  /* 0x00022000ff27ab82 */ /* 0x004eec0000000800 */
.L_x_88:
[----:B------:R-:W-:Y:S05]  /*5530*/  @!P4 BRA `(.L_x_89) ;  /* 0x000000000024c947 */ /* 0x000fea0003800000 */
[----:B------:R-:W-:Y:S01]  /*5540*/  ISETP.NE.U32.AND P2, PT, R68, RZ, PT ;  /* 0x000000ff4400720c */ /* 0x000fe20003f45070 */
[----:B------:R-:W2:Y:S03]  /*5550*/  LDCU.64 UR6, c[0x0][0x358] ;  /* 0x00006b00ff0677ac */ /* 0x000ea60008000a00 */
[----:B------:R-:W-:Y:S11]  /*5560*/  ISETP.NE.AND.EX P2, PT, R69, RZ, PT, P2 ;  /* 0x000000ff4500720c */ /* 0x000ff60003f45320 */
[----:B------:R-:W-:Y:S02]  /*5570*/  @!UPT UIADD3 URZ, UPT, UPT, URZ, URZ, URZ ;  /* 0x000000fffffff290 */ /* 0x000fe4000fffe0ff */
[----:B------:R-:W4:Y:S01]  /*5580*/  @P2 LDC.64 R2, c[0x0][0x8a8] ;  /* 0x00022a00ff022b82 */ /* 0x000f220000000a00 */
[----:B-1----:R-:W-:Y:S04]  /*5590*/  @P2 IMAD R0, R70, UR36, RZ ;  /* 0x0000002446002c24 */ /* 0x002fe8000f8e02ff */
[----:B----4-:R-:W-:Y:S05]  /*55a0*/  @P2 IMAD.WIDE R2, R0, 0x4, R2 ;  /* 0x0000000400022825 */ /* 0x010fea00078e0202 */
[----:B--2--5:R2:W5:Y:S02]  /*55b0*/  @P2 LDG.E R38, desc[UR6][R2.64] ;  /* 0x0000000602262981 */ /* 0x024564000c1e1900 */
[----:B--2---:R-:W4:Y:S02]  /*55c0*/  @!P2 LDC R38, c[0x0][0x8a0] ;  /* 0x00022800ff26ab82 */ /* 0x004f240000000800 */
.L_x_89:
[----:B---3-5:R-:W-:Y:S01]  /*55d0*/  @P0 FSETP.NEU.AND P4, PT, R39, RZ, PT ;  /* 0x000000ff2700020b */ /* 0x028fe20003f8d000 */
[----:B-1----:R-:W-:Y:S01]  /*55e0*/  IMAD.U32 R0, RZ, RZ, UR4 ;  /* 0x00000004ff007e24 */ /* 0x002fe2000f8e00ff */
[----:B------:R-:W-:Y:S01]  /*55f0*/  @P0 LOP3.LUT P2, RZ, R79, 0xff, RZ, 0xc0, !PT ;  /* 0x000000ff4fff0812 */ /* 0x000fe2000784c0ff */
[----:B------:R-:W-:Y:S01]  /*5600*/  BSSY B1, `(.L_x_90) ;  /* 0x0000039000017945 */ /* 0x000fe20003800000 */
[----:B------:R-:W-:Y:S02]  /*5610*/  @P0 SEL R2, RZ, 0xffffffff, P4 ;  /* 0xffffffffff020807 */ /* 0x000fe40002000000 */
[----:B------:R-:W-:Y:S02]  /*5620*/  CS2R R66, SRZ ;  /* 0x0000000000427805 */ /* 0x000fe4000001ff00 */
[----:B------:R-:W-:Y:S02]  /*5630*/  LEA R22, R36, UR44, 0x3 ;  /* 0x0000002c24167c11 */ /* 0x000fe4000f8e18ff */
[----:B------:R-:W-:Y:S02]  /*5640*/  CS2R R64, SRZ ;  /* 0x0000000000407805 */ /* 0x000fe4000001ff00 */
[----:B------:R-:W-:Y:S02]  /*5650*/  @P1 SEL R2, R0, R2, !P2 ;  /* 0x0000000200021207 */ /* 0x000fe40005000000 */
[----:B------:R-:W-:Y:S02]  /*5660*/  CS2R R18, SRZ ;  /* 0x0000000000127805 */ /* 0x000fe4000001ff00 */
[----:B------:R-:W-:Y:S02]  /*5670*/  SHF.L.U32 R3, R84, 0x1f, RZ ;  /* 0x0000001f54037819 */ /* 0x000fe400000006ff */
[----:B------:R-:W-:Y:S02]  /*5680*/  CS2R R16, SRZ ;  /* 0x0000000000107805 */ /* 0x000fe4000001ff00 */
[----:B------:R-:W-:Y:S02]  /*5690*/  @P0 LOP3.LUT R2, R2, 0x1, RZ, 0xc0, !PT ;  /* 0x0000000102020812 */ /* 0x000fe400078ec0ff */
[----:B------:R-:W-:Y:S02]  /*56a0*/  PLOP3.LUT P5, PT, PT, PT, PT, 0x8, 0x80 ;  /* 0x000000000080781c */ /* 0x000fe40003fae170 */
[----:B------:R-:W-:Y:S02]  /*56b0*/  ISETP.NE.U32.OR P1, PT, R2, 0x1, !P0 ;  /* 0x000000010200780c */ /* 0x000fe40004725470 */
[----:B------:R-:W-:Y:S11]  /*56c0*/  LEA.HI R2, R36, R36, RZ, 0x1 ;  /* 0x0000002424027211 */ /* 0x000ff600078f08ff */
[----:B------:R-:W-:Y:S04]  /*56d0*/  @P1 SHF.L.U32 R0, R82, 0x1f, RZ ;  /* 0x0000001f52001819 */ /* 0x000fe800000006ff */
[----:B------:R1:W2:Y:S01]  /*56e0*/  @P1 SYNCS.PHASECHK.TRANS64.TRYWAIT P0, [UR44+0x30], R0 ;  /* 0x00003000ff0015a7 */ /* 0x0002a2000800112c */
[----:B------:R3:W3:Y:S01]  /*56f0*/  SYNCS.PHASECHK.TRANS64.TRYWAIT P4, [R22+URZ+0x70], R3 ;  /* 0x00007003160075a7 */ /* 0x0006e200080811ff */
[C---:B-1----:R-:W-:Y:S01]  /*5700*/  IMAD.SHL.U32 R0, R2.reuse, 0x20, RZ ;  /* 0x0000002002007824 */ /* 0x042fe200078e00ff */
[----:B------:R-:W-:Y:S04]  /*5710*/  LOP3.LUT R2, R2, 0xffe, RZ, 0xc0, !PT ;  /* 0x00000ffe02027812 */ /* 0x000fe800078ec0ff */
[----:B------:R-:W-:Y:S01]  /*5720*/  LOP3.LUT R0, R0, 0xffffffc0, RZ, 0xc0, !PT ;  /* 0xffffffc000007812 */ /* 0x000fe200078ec0ff */
[----:B------:R-:W-:Y:S04]  /*5730*/  IMAD.IADD R2, R36, 0x1, -R2 ;  /* 0x0000000124027824 */ /* 0x000fe800078e0a02 */
[----:B------:R-:W-:Y:S04]  /*5740*/  IMAD.IADD R0, R37, 0x1, R0 ;  /* 0x0000000125007824 */ /* 0x000fe800078e0200 */
[----:B------:R-:W-:Y:S01]  /*5750*/  IMAD R2, R2, 0x100000, R0 ;  /* 0x0010000002027824 */ /* 0x000fe200078e0200 */
[----:B--2---:R-:W-:Y:S01]  /*5760*/  @P1 PLOP3.LUT P5, PT, P0, PT, PT, 0x8, 0x80 ;  /* 0x000000000080181c */ /* 0x004fe200007ae170 */
[----:B------:R-:W-:Y:S01]  /*5770*/  @!UPT UIADD3 URZ, UPT, UPT, URZ, URZ, URZ ;  /* 0x000000fffffff290 */ /* 0x000fe2000fffe0ff */
[----:B---3--:R-:W-:Y:S11]  /*5780*/  @!P1 BRA `(.L_x_91) ;  /* 0x0000000000809947 */ /* 0x008ff60003800000 */
[----:B------:R-:W-:Y:S01]  /*5790*/  ISETP.NE.U32.AND P0, PT, RZ, UR58, PT ;  /* 0x0000003aff007c0c */ /* 0x000fe2000bf05070 */
[----:B------:R-:W-:Y:S01]  /*57a0*/  BSSY B0, `(.L_x_92) ;  /* 0x0000012000007945 */ /* 0x000fe20003800000 */
[----:B------:R-:W-:Y:S02]  /*57b0*/  FSETP.NEU.AND P2, PT, R39, RZ, PT ;  /* 0x000000ff2700720b */ /* 0x000fe40003f4d000 */
[----:B------:R-:W-:Y:S02]  /*57c0*/  CS2R R18, SRZ ;  /* 0x0000000000127805 */ /* 0x000fe4000001ff00 */
[----:B------:R-:W-:Y:S02]  /*57d0*/  ISETP.NE.AND.EX P0, PT, RZ, UR59, PT, P0 ;  /* 0x0000003bff007c0c */ /* 0x000fe4000bf05300 */
[----:B------:R-:W-:Y:S02]  /*57e0*/  CS2R R16, SRZ ;  /* 0x0000000000107805 */ /* 0x000fe4000001ff00 */
[----:B------:R-:W-:Y:S02]  /*57f0*/  LOP3.LUT P1, RZ, R79, 0xff, RZ, 0xc0, !PT ;  /* 0x000000ff4fff7812 */ /* 0x000fe4000782c0ff */
[----:B------:R-:W-:Y:S02]  /*5800*/  CS2R R66, SRZ ;  /* 0x0000000000427805 */ /* 0x000fe4000001ff00 */
[----:B------:R-:W-:Y:S02]  /*5810*/  SEL R0, RZ, 0xffffffff, P2 ;  /* 0xffffffffff007807 */ /* 0x000fe40001000000 */
[----:B------:R-:W-:Y:S02]  /*5820*/  CS2R R64, SRZ ;  /* 0x0000000000407805 */ /* 0x000fe4000001ff00 */
[----:B------:R-:W-:Y:S04]  /*5830*/  SEL R4, RZ, 0xffffffff, P0 ;  /* 0xffffffffff047807 */ /* 0x000fe80000000000 */
[----:B------:R-:W-:Y:S04]  /*5840*/  @P3 SEL R0, R4, R0, !P1 ;  /* 0x0000000004003207 */ /* 0x000fe80004800000 */
[----:B------:R-:W-:Y:S04]  /*5850*/  LOP3.LUT R0, R0, 0x1, RZ, 0xc0, !PT ;  /* 0x0000000100007812 */ /* 0x000fe800078ec0ff */
[----:B------:R-:W-:Y:S01]  /*5860*/  ISETP.NE.U32.AND P0, PT, R0, 0x1, PT ;  /* 0x000000010000780c */ /* 0x000fe20003f05070 */
[----:B------:R-:W-:Y:S01]  /*5870*/  @!UPT UIADD3 URZ, UPT, UPT, URZ, URZ, URZ ;  /* 0x000000fffffff290 */ /* 0x000fe2000fffe0ff */
[----:B------:R-:W-:Y:S11]  /*5880*/  @!P5 BRA `(.L_x_93) ;  /* 0x00000000000cd947 */ /* 0x000ff60003800000 */
[----:B------:R-:W-:Y:S04]  /*5890*/  SHF.L.U32 R4, R82, 0x1f, RZ ;  /* 0x0000001f52047819 */ /* 0x000fe800000006ff */
[----:B------:R-:W1:Y:S02]  /*58a0*/  SYNCS.PHASECHK.TRANS64.TRYWAIT P1, [UR44+0x30], R4 ;  /* 0x00003004ff0075a7 */ /* 0x000e64000802112c */
[----:B-1----:R-:W-:Y:S05]  /*58b0*/  @!P1 BRA `(.L_x_94) ;  /* 0x0000001400389947 */ /* 0x002fea0003800000 */
.L_x_93:
[----:B------:R-:W-:Y:S05]  /*58c0*/  BSYNC B0 ;  /* 0x0000000000007941 */ /* 0x000fea0003800000 */
.L_x_92:
[----:B------:R2:W3:Y:S01]  /*58d0*/  @P0 LDS.128 R16, [R78+UR44+0x200] ;  /* 0x0002002c4e100984 */ /* 0x0004e20008000c00 */
[----:B------:R-:W-:Y:S01]  /*58e0*/  UIADD3 UR4, UPT, UPT, UR44, 0x38, URZ ;  /* 0x000000382c047890 */ /* 0x000fe2000fffe0ff */
[----:B------:R-:W-:Y:S02]  /*58f0*/  LOP3.LUT R82, R82, 0x1, RZ, 0x3c, !PT ;  /* 0x0000000152527812 */ /* 0x000fe400078e3cff */
[----:B------:R2:W1:Y:S01]  /*5900*/  @P0 LDS.128 R64, [R77+0x10] ;  /* 0x000010004d400984 */ /* 0x0004620000000c00 */
[----:B------:R-:W-:Y:S01]  /*5910*/  UPRMT UR4, UR48, 0x654, UR4 ;  /* 0x0000065430047896 */ /* 0x000fe20008000004 */
[----:B------:R-:W-:Y:S01]  /*5920*/  @!PT LDS RZ, [RZ] ;  /* 0x00000000fffff984 */ /* 0x000fe20000000800 */
[----:B------:R-:W-:Y:S01]  /*5930*/  @!PT LDS RZ, [RZ] ;  /* 0x00000000fffff984 */ /* 0x000fe20000000800 */
[----:B------:R-:W-:Y:S01]  /*5940*/  @!PT LDS RZ, [RZ] ;  /* 0x00000000fffff984 */ /* 0x000fe20000000800 */
[----:B------:R-:W-:Y:S01]  /*5950*/  @!PT LDS RZ, [RZ] ;  /* 0x00000000fffff984 */ /* 0x000fe20000000800 */
[----:B------:R5:W-:Y:S06]  /*5960*/  MEMBAR.ALL.CTA ;  /* 0x0000000000007992 */ /* 0x000bec0000008000 */
[----:B-----5:R-:W5:Y:S02]  /*5970*/  FENCE.VIEW.ASYNC.S ;  /* 0x00000000000073c6 */ /* 0x020f640000000000 */
[----:B-----5:R-:W-:Y:S03]  /*5980*/  SYNCS.ARRIVE.TRANS64.RED.A1T0 RZ, [UR4], RZ ;  /* 0x000000ffffff79a7 */ /* 0x020fe60008100404 */
.L_x_91:
[----:B------:R-:W-:Y:S05]  /*5990*/  BSYNC B1 ;  /* 0x0000000000017941 */ /* 0x000fea0003800000 */
.L_x_90:
[----:B-1----:R-:W-:Y:S04]  /*59a0*/  SHF.R.U32.HI R0, RZ, 0x15, R2 ;  /* 0x00000015ff007819 */ /* 0x002fe80000011602 */
[----:B------:R-:W-:Y:S01]  /*59b0*/  LOP3.LUT P0, RZ, R0, 0x3, R80, 0x48, !PT ;  /* 0x0000000300ff7812 */ /* 0x000fe20007804850 */
[----:B------:R-:W-:Y:S01]  /*59c0*/  @!UPT UIADD3 URZ, UPT, UPT, URZ, URZ, URZ ;  /* 0x000000fffffff290 */ /* 0x000fe2000fffe0ff */
[----:B------:R-:W-:Y:S11]  /*59d0*/  @P4 BRA `(.L_x_95) ;  /* 0x0000000000084947 */ /* 0x000ff60003800000 */
[----:B------:R-:W1:Y:S02]  /*59e0*/  SYNCS.PHASECHK.TRANS64.TRYWAIT P1, [R22+URZ+0x70], R3 ;  /* 0x00007003160075a7 */ /* 0x000e6400080211ff */
[----:B-1----:R-:W-:Y:S05]  /*59f0*/  @!P1 BRA `(.L_x_96) ;  /* 0x0000001400009947 */ /* 0x002fea0003800000 */
.L_x_95:
[----:B------:R-:W-:Y:S05]  /*5a00*/  @!P0 BRA `(.L_x_97) ;  /* 0x0000000000408947 */ /* 0x000fea0003800000 */
[----:B------:R-:W1:Y:S01]  /*5a10*/  LDCU.64 UR8, c[0x4][0x70] ;  /* 0x01000e00ff0877ac */ /* 0x000e620008000a00 */
[----:B------:R-:W-:Y:S01]  /*5a20*/  MOV R15, 0x0 ;  /* 0x00000000000f7802 */ /* 0x000fe20000000f00 */
[----:B------:R-:W-:Y:S02]  /*5a30*/  HFMA2 R12, -RZ, RZ, 0, 5.9604644775390625e-08 ;  /* 0x00000001ff0c7431 */ /* 0x000fe400000001ff */
[----:B------:R-:W-:Y:S02]  /*5a40*/  IMAD.MOV.U32 R8, RZ, RZ, 0x192 ;  /* 0x00000192ff087424 */ /* 0x000fe400078e00ff */
[----:B------:R-:W-:Y:S01]  /*5a50*/  IMAD.MOV.U32 R13, RZ, RZ, RZ ;  /* 0x000000ffff0d7224 */ /* 0x000fe200078e00ff */
[----:B------:R-:W5:Y:S01]  /*5a60*/  LDCU.64 UR6, c[0x4][0x78] ;  /* 0x01000f00ff0677ac */ /* 0x000f620008000a00 */
[----:B------:R-:W2:Y:S01]  /*5a70*/  LDC.64 R14, c[0x4][R15] ;  /* 0x010000000f0e7b82 */ /* 0x000ea20000000a00 */
[----:B------:R-:W3:Y:S01]  /*5a80*/  LDCU.64 UR4, c[0x4][0x10] ;  /* 0x01000200ff0477ac */ /* 0x000ee20008000a00 */
[----:B-1----:R-:W-:Y:S01]  /*5a90*/  MOV R5, UR9 ;  /* 0x0000000900057c02 */ /* 0x002fe20008000f00 */
[----:B------:R-:W-:Y:S01]  /*5aa0*/  IMAD.U32 R4, RZ, RZ, UR8 ;  /* 0x00000008ff047e24 */ /* 0x000fe2000f8e00ff */
[----:B-----5:R-:W-:Y:S01]  /*5ab0*/  MOV R7, UR7 ;  /* 0x0000000700077c02 */ /* 0x020fe20008000f00 */
[----:B------:R-:W-:Y:S01]  /*5ac0*/  IMAD.U32 R6, RZ, RZ, UR6 ;  /* 0x00000006ff067e24 */ /* 0x000fe2000f8e00ff */
[----:B---3--:R-:W-:Y:S01]  /*5ad0*/  MOV R11, UR5 ;  /* 0x00000005000b7c02 */ /* 0x008fe20008000f00 */
[----:B------:R-:W-:Y:S02]  /*5ae0*/  IMAD.U32 R10, RZ, RZ, UR4 ;  /* 0x00000004ff0a7e24 */ /* 0x000fe4000f8e00ff */
[----:B------:R-:W-:Y:S07]  /*5af0*/  LEPC R20, `(.L_x_97) ;  /* 0x000000001014794e */ /* 0x000fee0000000000 */
[----:B--2-4-:R-:W-:Y:S05]  /*5b00*/  CALL.ABS.NOINC R14 ;  /* 0x000000000e007343 */ /* 0x014fea0003c00000 */
.L_x_97:
[----:B------:R-:W-:Y:S01]  /*5b10*/  LOP3.LUT P0, RZ, R76, 0x60, RZ, 0xc0, !PT ;  /* 0x000000604cff7812 */ /* 0x000fe2000780c0ff */
[----:B------:R-:W-:Y:S05]  /*5b20*/  WARPSYNC.ALL ;  /* 0x0000000000007948 */ /* 0x000fea0003800000 */
[----:B------:R-:W-:Y:S01]  /*5b30*/  R2UR UR4, R2 ;  /* 0x00000000020472ca */ /* 0x000fe200000e0000 */
[----:B------:R-:W-:Y:S01]  /*5b40*/  BSSY.RECONVERGENT B0, `(.L_x_98) ;  /* 0x000009f000007945 */ /* 0x000fe20003800200 */
[-C--:B---3--:R-:W-:Y:S02]  /*5b50*/  F2FP.F16.E4M3.UNPACK_B R2, R16.reuse ;  /* 0x00000010ff02723e */ /* 0x088fe400020006ff */
[----:B------:R-:W-:Y:S02]  /*5b60*/  F2FP.F16.E4M3.UNPACK_B R16, R16.H1 ;  /* 0x00000010ff10723e */ /* 0x000fe400030006ff */
[----:B------:R-:W-:Y:S01]  /*5b70*/  R2UR UR5, R22 ;  /* 0x00000000160572ca */ /* 0x000fe200000e0000 */
[----:B------:R-:W-:Y:S01]  /*5b80*/  HADD2.F32 R0, -RZ, R2.H0_H0 ;  /* 0x20000002ff007230 */ /* 0x000fe20000004100 */
[-C--:B------:R-:W-:Y:S01]  /*5b90*/  F2FP.F16.E4M3.UNPACK_B R42, R17.reuse ;  /* 0x00000011ff2a723e */ /* 0x080fe200020006ff */
[--C-:B------:R-:W-:Y:S01]  /*5ba0*/  HADD2.F32 R3, -RZ, R16.reuse.H0_H0 ;  /* 0x20000010ff037230 */ /* 0x100fe20000004100 */
[----:B------:R-:W-:Y:S01]  /*5bb0*/  F2FP.F16.E4M3.UNPACK_B R44, R17.H1 ;  /* 0x00000011ff2c723e */ /* 0x000fe200030006ff */
[----:B------:R-:W-:Y:S01]  /*5bc0*/  HADD2.F32 R40, -RZ, R16.H1_H1 ;  /* 0x30000010ff287230 */ /* 0x000fe20000004100 */
[-C--:B------:R-:W-:Y:S01]  /*5bd0*/  F2FP.F16.E4M3.UNPACK_B R46, R18.reuse ;  /* 0x00000012ff2e723e */ /* 0x080fe200020006ff */
[----:B------:R-:W-:Y:S01]  /*5be0*/  HADD2.F32 R2, -RZ, R2.H1_H1 ;  /* 0x30000002ff027230 */ /* 0x000fe20000004100 */
[----:B------:R-:W-:Y:S01]  /*5bf0*/  F2FP.F16.E4M3.UNPACK_B R48, R18.H1 ;  /* 0x00000012ff30723e */ /* 0x000fe200030006ff */
[--C-:B------:R-:W-:Y:S01]  /*5c00*/  HADD2.F32 R41, -RZ, R42.reuse.H0_H0 ;  /* 0x2000002aff297230 */ /* 0x100fe20000004100 */
[-C--:B------:R-:W-:Y:S01]  /*5c10*/  F2FP.F16.E4M3.UNPACK_B R50, R19.reuse ;  /* 0x00000013ff32723e */ /* 0x080fe200020006ff */
[----:B------:R-:W-:Y:S01]  /*5c20*/  HADD2.F32 R42, -RZ, R42.H1_H1 ;  /* 0x3000002aff2a7230 */ /* 0x000fe20000004100 */
[----:B------:R-:W-:Y:S01]  /*5c30*/  F2FP.F16.E4M3.UNPACK_B R52, R19.H1 ;  /* 0x00000013ff34723e */ /* 0x000fe200030006ff */
[----:B------:R-:W-:Y:S01]  /*5c40*/  HADD2.F32 R43, -RZ, R44.H0_H0 ;  /* 0x2000002cff2b7230 */ /* 0x000fe20000004100 */
[----:B------:R-:W-:Y:S01]  /*5c50*/  LDTM.16dp32bit_t0_t15.x32 R4, tmem[UR4] ;  /* 0x00000004000479ee */ /* 0x000fe20008a80000 */
[----:B------:R-:W1:Y:S01]  /*5c60*/  LDTM.16dp32bit_t16_t31.x32 R4, tmem[UR4+0x20] ;  /* 0x00002004000479ee */ /* 0x000e620008aa0000 */
[----:B------:R-:W-:Y:S01]  /*5c70*/  NOP ;  /* 0x0000000000007918 */ /* 0x000fe20000000000 */
[----:B------:R-:W-:Y:S01]  /*5c80*/  UIADD3 UR4, UPT, UPT, UR5, 0x90, URZ ;  /* 0x0000009005047890 */ /* 0x000fe2000fffe0ff */
[--C-:B------:R-:W-:Y:S01]  /*5c90*/  HADD2.F32 R45, -RZ, R46.reuse.H0_H0 ;  /* 0x2000002eff2d7230 */ /* 0x100fe20000004100 */
[----:B------:R-:W-:Y:S01]  /*5ca0*/  F2FP.F16.E4M3.UNPACK_B R54, R64 ;  /* 0x00000040ff36723e */ /* 0x000fe200020006ff */
[----:B------:R-:W-:Y:S01]  /*5cb0*/  HADD2.F32 R46, -RZ, R46.H1_H1 ;  /* 0x3000002eff2e7230 */ /* 0x000fe20000004100 */
[----:B------:R-:W-:Y:S01]  /*5cc0*/  UPRMT UR4, UR48, 0x654, UR4 ;  /* 0x0000065430047896 */ /* 0x000fe20008000004 */
[--C-:B------:R-:W-:Y:S01]  /*5cd0*/  HADD2.F32 R49, -RZ, R50.reuse.H0_H0 ;  /* 0x20000032ff317230 */ /* 0x100fe20000004100 */
[-C--:B------:R-:W-:Y:S01]  /*5ce0*/  F2FP.F16.E4M3.UNPACK_B R58, R65.reuse ;  /* 0x00000041ff3a723e */ /* 0x080fe200020006ff */
[----:B------:R-:W-:Y:S01]  /*5cf0*/  HADD2.F32 R50, -RZ, R50.H1_H1 ;  /* 0x30000032ff327230 */ /* 0x000fe20000004100 */
[----:B------:R-:W-:Y:S01]  /*5d00*/  F2FP.F16.E4M3.UNPACK_B R62, R66 ;  /* 0x00000042ff3e723e */ /* 0x000fe200020006ff */
[--C-:B------:R-:W-:Y:S01]  /*5d10*/  HADD2.F32 R53, -RZ, R54.reuse.H0_H0 ;  /* 0x20000036ff357230 */ /* 0x100fe20000004100 */
[----:B------:R-:W-:Y:S01]  /*5d20*/  F2FP.F16.E4M3.UNPACK_B R56, R64.H1 ;  /* 0x00000040ff38723e */ /* 0x000fe200030006ff */
[----:B------:R-:W-:Y:S01]  /*5d30*/  HADD2.F32 R54, -RZ, R54.H1_H1 ;  /* 0x30000036ff367230 */ /* 0x000fe20000004100 */
[----:B------:R-:W-:Y:S01]  /*5d40*/  F2FP.F16.E4M3.UNPACK_B R60, R65.H1 ;  /* 0x00000041ff3c723e */ /* 0x000fe200030006ff */
[----:B-1----:R-:W-:Y:S01]  /*5d50*/  SYNCS.ARRIVE.TRANS64.RED.A1T0 RZ, [UR4], RZ ;  /* 0x000000ffffff79a7 */ /* 0x002fe20008100404 */
[--C-:B------:R-:W-:Y:S01]  /*5d60*/  HADD2.F32 R57, -RZ, R58.reuse.H0_H0 ;  /* 0x2000003aff397230 */ /* 0x100fe20000004100 */
[-C--:B------:R-:W-:Y:S01]  /*5d70*/  F2FP.F16.E4M3.UNPACK_B R65, R67.reuse ;  /* 0x00000043ff41723e */ /* 0x080fe200020006ff */
[----:B------:R-:W-:Y:S01]  /*5d80*/  HADD2.F32 R58, -RZ, R58.H1_H1 ;  /* 0x3000003aff3a7230 */ /* 0x000fe20000004100 */
[----:B------:R-:W-:Y:S01]  /*5d90*/  F2FP.F16.E4M3.UNPACK_B R64, R66.H1 ;  /* 0x00000042ff40723e */ /* 0x000fe200030006ff */
[--C-:B------:R-:W-:Y:S01]  /*5da0*/  HADD2.F32 R61, -RZ, R62.reuse.H0_H0 ;  /* 0x2000003eff3d7230 */ /* 0x100fe20000004100 */
[----:B------:R-:W-:Y:S01]  /*5db0*/  F2FP.F16.E4M3.UNPACK_B R67, R67.H1 ;  /* 0x00000043ff43723e */ /* 0x000fe200030006ff */
[----:B------:R-:W-:Y:S01]  /*5dc0*/  HADD2.F32 R62, -RZ, R62.H1_H1 ;  /* 0x3000003eff3e7230 */ /* 0x000fe20000004100 */
[----:B------:R-:W-:Y:S01]  /*5dd0*/  IADD3 R36, PT, PT, R36, 0x1, RZ ;  /* 0x0000000124247810 */ /* 0x000fe20007ffe0ff */
[C---:B----4-:R-:W-:Y:S01]  /*5de0*/  FMUL R4, R38.reuse, R4 ;  /* 0x0000000426047220 */ /* 0x050fe20000400000 */
[C---:B------:R-:W-:Y:S01]  /*5df0*/  FMUL R5, R38.reuse, R5 ;  /* 0x0000000526057220 */ /* 0x040fe20000400000 */
[C---:B------:R-:W-:Y:S01]  /*5e00*/  FMUL R8, R38.reuse, R8 ;  /* 0x0000000826087220 */ /* 0x040fe20000400000 */
[C---:B------:R-:W-:Y:S01]  /*5e10*/  FMUL R9, R38.reuse, R9 ;  /* 0x0000000926097220 */ /* 0x040fe20000400000 */
[C---:B------:R-:W-:Y:S01]  /*5e20*/  FFMA R4, R39.reuse, R0, R4 ;  /* 0x0000000027047223 */ /* 0x040fe20000000004 */
[C---:B------:R-:W-:Y:S01]  /*5e30*/  FFMA R5, R39.reuse, R2, R5 ;  /* 0x0000000227057223 */ /* 0x040fe20000000005 */
[C---:B------:R-:W-:Y:S01]  /*5e40*/  FMUL R12, R38.reuse, R12 ;  /* 0x0000000c260c7220 */ /* 0x040fe20000400000 */
        /* <DEDUP_REMOVED lines=10> */
[----:B------:R-:W-:Y:S02]  /*5ef0*/  HADD2.F32 R44, -RZ, R44.H1_H1 ;  /* 0x3000002cff2c7230 */ /* 0x000fe40000004100 */
[C---:B------:R-:W-:Y:S01]  /*5f00*/  FMUL R10, R38.reuse, R10 ;  /* 0x0000000a260a7220 */ /* 0x040fe20000400000 */
[C---:B------:R-:W-:Y:S01]  /*5f10*/  FFMA R6, R39.reuse, R3, R6 ;  /* 0x0000000327067223 */ /* 0x040fe20000000006 */
[C---:B------:R-:W-:Y:S01]  /*5f20*/  FFMA R7, R39.reuse, R40, R7 ;  /* 0x0000002827077223 */ /* 0x040fe20000000007 */
[C---:B------:R-:W-:Y:S01]  /*5f30*/  FFMA R8, R39.reuse, R41, R8 ;  /* 0x0000002927087223 */ /* 0x040fe20000000008 */
[C---:B------:R-:W-:Y:S01]  /*5f40*/  FFMA R9, R39.reuse, R42, R9 ;  /* 0x0000002a27097223 */ /* 0x040fe20000000009 */
[----:B------:R-:W-:Y:S01]  /*5f50*/  FFMA R10, R39, R43, R10 ;  /* 0x0000002b270a7223 */ /* 0x000fe2000000000a */
[--C-:B------:R-:W-:Y:S01]  /*5f60*/  HADD2.F32 R40, -RZ, R65.reuse.H0_H0 ;  /* 0x20000041ff287230 */ /* 0x100fe20000004100 */
[----:B------:R-:W-:Y:S01]  /*5f70*/  F2FP.SATFINITE.E4M3.F32.PACK_AB_MERGE_C R86, R7, R6, RZ ;  /* 0x000000060756723e */ /* 0x000fe200048070ff */
[C---:B------:R-:W-:Y:S01]  /*5f80*/  FMUL R7, R38.reuse, R24 ;  /* 0x0000001826077220 */ /* 0x040fe20000400000 */
[C---:B------:R-:W-:Y:S01]  /*5f90*/  FMUL R24, R38.reuse, R29 ;  /* 0x0000001d26187220 */ /* 0x040fe20000400000 */
[C---:B------:R-:W-:Y:S01]  /*5fa0*/  FMUL R29, R38.reuse, R34 ;  /* 0x00000022261d7220 */ /* 0x040fe20000400000 */
[----:B------:R-:W-:Y:S02]  /*5fb0*/  HADD2.F32 R65, -RZ, R65.H1_H1 ;  /* 0x30000041ff417230 */ /* 0x000fe40000004100 */
[C---:B------:R-:W-:Y:S01]  /*5fc0*/  FMUL R11, R38.reuse, R11 ;  /* 0x0000000b260b7220 */ /* 0x040fe20000400000 */
[--C-:B------:R-:W-:Y:S02]  /*5fd0*/  HADD2.F32 R47, -RZ, R48.reuse.H0_H0 ;  /* 0x20000030ff2f7230 */ /* 0x100fe40000004100 */
[C---:B------:R-:W-:Y:S01]  /*5fe0*/  FMUL R14, R38.reuse, R14 ;  /* 0x0000000e260e7220 */ /* 0x040fe20000400000 */
[----:B------:R-:W-:Y:S02]  /*5ff0*/  HADD2.F32 R48, -RZ, R48.H1_H1 ;  /* 0x30000030ff307230 */ /* 0x000fe40000004100 */
[C---:B------:R-:W-:Y:S01]  /*6000*/  FFMA R11, R39.reuse, R44, R11 ;  /* 0x0000002c270b7223 */ /* 0x040fe2000000000b */
[C---:B------:R-:W-:Y:S01]  /*6010*/  FFMA R12, R39.reuse, R45, R12 ;  /* 0x0000002d270c7223 */ /* 0x040fe2000000000c */
[C---:B------:R-:W-:Y:S01]  /*6020*/  FFMA R13, R39.reuse, R46, R13 ;  /* 0x0000002e270d7223 */ /* 0x040fe2000000000d */
[----:B------:R-:W-:Y:S01]  /*6030*/  FFMA R14, R39, R47, R14 ;  /* 0x0000002f270e7223 */ /* 0x000fe2000000000e */
[C---:B------:R-:W-:Y:S01]  /*6040*/  FMUL R15, R38.reuse, R15 ;  /* 0x0000000f260f7220 */ /* 0x040fe20000400000 */
[--C-:B------:R-:W-:Y:S01]  /*6050*/  HADD2.F32 R51, -RZ, R52.reuse.H0_H0 ;  /* 0x20000034ff337230 */ /* 0x100fe20000004100 */
[----:B------:R-:W-:Y:S01]  /*6060*/  F2FP.SATFINITE.E4M3.F32.PACK_AB_MERGE_C R10, R11, R10, RZ ;  /* 0x0000000a0b0a723e */ /* 0x000fe200048070ff */
[----:B------:R-:W-:Y:S02]  /*6070*/  HADD2.F32 R52, -RZ, R52.H1_H1 ;  /* 0x30000034ff347230 */ /* 0x000fe40000004100 */
[C---:B------:R-:W-:Y:S01]  /*6080*/  FFMA R15, R39.reuse, R48, R15 ;  /* 0x00000030270f7223 */ /* 0x040fe2000000000f */
[C---:B------:R-:W-:Y:S01]  /*6090*/  FFMA R16, R39.reuse, R49, R16 ;  /* 0x0000003127107223 */ /* 0x040fe20000000010 */
[C---:B------:R-:W-:Y:S01]  /*60a0*/  FFMA R17, R39.reuse, R50, R17 ;  /* 0x0000003227117223 */ /* 0x040fe20000000011 */
[C---:B------:R-:W-:Y:S01]  /*60b0*/  FMUL R18, R38.reuse, R18 ;  /* 0x0000001226127220 */ /* 0x040fe20000400000 */
[C---:B------:R-:W-:Y:S01]  /*60c0*/  FMUL R19, R38.reuse, R19 ;  /* 0x0000001326137220 */ /* 0x040fe20000400000 */
[--C-:B------:R-:W-:Y:S02]  /*60d0*/  HADD2.F32 R55, -RZ, R56.reuse.H0_H0 ;  /* 0x20000038ff377230 */ /* 0x100fe40000004100 */
[C---:B------:R-:W-:Y:S01]  /*60e0*/  FMUL R3, R38.reuse, R22 ;  /* 0x0000001626037220 */ /* 0x040fe20000400000 */
[C---:B------:R-:W-:Y:S01]  /*60f0*/  FFMA R18, R39.reuse, R51, R18 ;  /* 0x0000003327127223 */ /* 0x040fe20000000012 */
[----:B------:R-:W-:Y:S02]  /*6100*/  HADD2.F32 R56, -RZ, R56.H1_H1 ;  /* 0x30000038ff387230 */ /* 0x000fe40000004100 */
[C---:B------:R-:W-:Y:S01]  /*6110*/  FFMA R19, R39.reuse, R52, R19 ;  /* 0x0000003427137223 */ /* 0x040fe20000000013 */
[C---:B------:R-:W-:Y:S01]  /*6120*/  FMUL R6, R38.reuse, R23 ;  /* 0x0000001726067220 */ /* 0x040fe20000400000 */
[C---:B------:R-:W-:Y:S01]  /*6130*/  FFMA R0, R39.reuse, R53, R0 ;  /* 0x0000003527007223 */ /* 0x040fe20000000000 */
[C---:B------:R-:W-:Y:S01]  /*6140*/  FFMA R2, R39.reuse, R54, R2 ;  /* 0x0000003627027223 */ /* 0x040fe20000000002 */
[--C-:B------:R-:W-:Y:S02]  /*6150*/  HADD2.F32 R59, -RZ, R60.reuse.H0_H0 ;  /* 0x2000003cff3b7230 */ /* 0x100fe40000004100 */
[C---:B------:R-:W-:Y:S01]  /*6160*/  FFMA R3, R39.reuse, R55, R3 ;  /* 0x0000003727037223 */ /* 0x040fe20000000003 */
[----:B------:R-:W-:Y:S02]  /*6170*/  HADD2.F32 R60, -RZ, R60.H1_H1 ;  /* 0x3000003cff3c7230 */ /* 0x000fe40000004100 */
[C---:B------:R-:W-:Y:S01]  /*6180*/  FMUL R21, R38.reuse, R26 ;  /* 0x0000001a26157220 */ /* 0x040fe20000400000 */
[C---:B------:R-:W-:Y:S01]  /*6190*/  FMUL R22, R38.reuse, R27 ;  /* 0x0000001b26167220 */ /* 0x040fe20000400000 */
[C---:B------:R-:W-:Y:S01]  /*61a0*/  FFMA R6, R39.reuse, R56, R6 ;  /* 0x0000003827067223 */ /* 0x040fe20000000006 */
[C---:B------:R-:W-:Y:S01]  /*61b0*/  FFMA R7, R39.reuse, R57, R7 ;  /* 0x0000003927077223 */ /* 0x040fe20000000007 */
[C---:B------:R-:W-:Y:S01]  /*61c0*/  FMUL R23, R38.reuse, R28 ;  /* 0x0000001c26177220 */ /* 0x040fe20000400000 */
[C---:B------:R-:W-:Y:S01]  /*61d0*/  FFMA R20, R39.reuse, R58, R20 ;  /* 0x0000003a27147223 */ /* 0x040fe20000000014 */
[--C-:B------:R-:W-:Y:S02]  /*61e0*/  HADD2.F32 R63, -RZ, R64.reuse.H0_H0 ;  /* 0x20000040ff3f7230 */ /* 0x100fe40000004100 */
[C---:B------:R-:W-:Y:S01]  /*61f0*/  FFMA R21, R39.reuse, R59, R21 ;  /* 0x0000003b27157223 */ /* 0x040fe20000000015 */
[----:B------:R-:W-:Y:S02]  /*6200*/  HADD2.F32 R64, -RZ, R64.H1_H1 ;  /* 0x30000040ff407230 */ /* 0x000fe40000004100 */
[C---:B------:R-:W-:Y:S01]  /*6210*/  FFMA R22, R39.reuse, R60, R22 ;  /* 0x0000003c27167223 */ /* 0x040fe20000000016 */
[C---:B------:R-:W-:Y:S01]  /*6220*/  FMUL R26, R38.reuse, R31 ;  /* 0x0000001f261a7220 */ /* 0x040fe20000400000 */
[C---:B------:R-:W-:Y:S01]  /*6230*/  FMUL R27, R38.reuse, R32 ;  /* 0x00000020261b7220 */ /* 0x040fe20000400000 */
[C---:B------:R-:W-:Y:S01]  /*6240*/  FFMA R23, R39.reuse, R61, R23 ;  /* 0x0000003d27177223 */ /* 0x040fe20000000017 */
[----:B------:R-:W-:Y:S01]  /*6250*/  FMUL R28, R38, R33 ;  /* 0x00000021261c7220 */ /* 0x000fe20000400000 */
[C---:B------:R-:W-:Y:S01]  /*6260*/  FFMA R24, R39.reuse, R62, R24 ;  /* 0x0000003e27187223 */ /* 0x040fe20000000018 */
[--C-:B------:R-:W-:Y:S02]  /*6270*/  HADD2.F32 R66, -RZ, R67.reuse.H0_H0 ;  /* 0x20000043ff427230 */ /* 0x100fe40000004100 */
[C---:B------:R-:W-:Y:S01]  /*6280*/  FFMA R25, R39.reuse, R63, R25 ;  /* 0x0000003f27197223 */ /* 0x040fe20000000019 */
[----:B------:R-:W-:Y:S02]  /*6290*/  HADD2.F32 R67, -RZ, R67.H1_H1 ;  /* 0x30000043ff437230 */ /* 0x000fe40000004100 */
[----:B------:R-:W-:Y:S01]  /*62a0*/  FFMA R26, R39, R64, R26 ;  /* 0x00000040271a7223 */ /* 0x000fe2000000001a */
[----:B------:R-:W-:Y:S01]  /*62b0*/  F2FP.SATFINITE.E4M3.F32.PACK_AB_MERGE_C R14, R15, R14, RZ ;  /* 0x0000000e0f0e723e */ /* 0x000fe200048070ff */
[----:B------:R-:W-:Y:S01]  /*62c0*/  FFMA R27, R39, R40, R27 ;  /* 0x00000028271b7223 */ /* 0x000fe2000000001b */
[----:B------:R-:W-:Y:S01]  /*62d0*/  F2FP.SATFINITE.E4M3.F32.PACK_AB_MERGE_C R18, R19, R18, RZ ;  /* 0x000000121312723e */ /* 0x000fe200048070ff */
[C---:B------:R-:W-:Y:S01]  /*62e0*/  FFMA R28, R39.reuse, R65, R28 ;  /* 0x00000041271c7223 */ /* 0x040fe2000000001c */
[C---:B------:R-:W-:Y:S01]  /*62f0*/  FFMA R29, R39.reuse, R66, R29 ;  /* 0x00000042271d7223 */ /* 0x040fe2000000001d */
[----:B------:R-:W-:Y:S01]  /*6300*/  FFMA R30, R39, R67, R30 ;  /* 0x00000043271e7223 */ /* 0x000fe2000000001e */
[----:B------:R-:W-:Y:S02]  /*6310*/  F2FP.SATFINITE.E4M3.F32.PACK_AB_MERGE_C R32, R5, R4, R86 ;  /* 0x000000040520723e */ /* 0x000fe40004807056 */
[----:B------:R-:W-:Y:S02]  /*6320*/  F2FP.SATFINITE.E4M3.F32.PACK_AB_MERGE_C R33, R9, R8, R10 ;  /* 0x000000080921723e */ /* 0x000fe4000480700a */
[----:B------:R-:W-:Y:S02]  /*6330*/  F2FP.SATFINITE.E4M3.F32.PACK_AB_MERGE_C R34, R13, R12, R14 ;  /* 0x0000000c0d22723e */ /* 0x000fe4000480700e */
[----:B------:R-:W-:Y:S02]  /*6340*/  F2FP.SATFINITE.E4M3.F32.PACK_AB_MERGE_C R35, R17, R16, R18 ;  /* 0x000000101123723e */ /* 0x000fe40004807012 */
[----:B------:R-:W-:Y:S02]  /*6350*/  F2FP.SATFINITE.E4M3.F32.PACK_AB_MERGE_C R3, R6, R3, RZ ;  /* 0x000000030603723e */ /* 0x000fe400048070ff */
[----:B------:R-:W-:Y:S01]  /*6360*/  F2FP.SATFINITE.E4M3.F32.PACK_AB_MERGE_C R5, R22, R21, RZ ;  /* 0x000000151605723e */ /* 0x000fe200048070ff */
[----:B------:R1:W-:Y:S01]  /*6370*/  STS.128 [R78+UR44+0x1200], R32 ;  /* 0x001200204e007988 */ /* 0x0003e20008000c2c */
[----:B------:R-:W-:Y:S02]  /*6380*/  F2FP.SATFINITE.E4M3.F32.PACK_AB_MERGE_C R6, R26, R25, RZ ;  /* 0x000000191a06723e */ /* 0x000fe400048070ff */
[----:B------:R-:W-:Y:S02]  /*6390*/  F2FP.SATFINITE.E4M3.F32.PACK_AB_MERGE_C R29, R30, R29, RZ ;  /* 0x0000001d1e1d723e */ /* 0x000fe400048070ff */
[----:B------:R-:W-:Y:S02]  /*63a0*/  F2FP.SATFINITE.E4M3.F32.PACK_AB_MERGE_C R5, R20, R7, R5 ;  /* 0x000000071405723e */ /* 0x000fe40004807005 */
[----:B------:R-:W-:Y:S02]  /*63b0*/  F2FP.SATFINITE.E4M3.F32.PACK_AB_MERGE_C R4, R2, R0, R3 ;  /* 0x000000000204723e */ /* 0x000fe40004807003 */
[----:B------:R-:W-:Y:S02]  /*63c0*/  F2FP.SATFINITE.E4M3.F32.PACK_AB_MERGE_C R6, R24, R23, R6 ;  /* 0x000000171806723e */ /* 0x000fe40004807006 */
[----:B------:R-:W-:Y:S05]  /*63d0*/  F2FP.SATFINITE.E4M3.F32.PACK_AB_MERGE_C R7, R28, R27, R29 ;  /* 0x0000001b1c07723e */ /* 0x000fea000480701d */
[----:B------:R1:W-:Y:S01]  /*63e0*/  STS.128 [R77+0x1010], R4 ;  /* 0x001010044d007388 */ /* 0x0003e20000000c00 */
[----:B------:R-:W-:Y:S01]  /*63f0*/  @!PT LDS RZ, [RZ] ;  /* 0x00000000fffff984 */ /* 0x000fe20000000800 */
[----:B------:R-:W-:Y:S01]  /*6400*/  @!PT LDS RZ, [RZ] ;  /* 0x00000000fffff984 */ /* 0x000fe20000000800 */
[----:B------:R-:W-:Y:S01]  /*6410*/  @!PT LDS RZ, [RZ] ;  /* 0x00000000fffff984 */ /* 0x000fe20000000800 */
[----:B------:R-:W-:Y:S01]  /*6420*/  @!PT LDS RZ, [RZ] ;  /* 0x00000000fffff984 */ /* 0x000fe20000000800 */
[----:B------:R3:W-:Y:S07]  /*6430*/  MEMBAR.ALL.CTA ;  /* 0x0000000000007992 */ /* 0x0007ee0000008000 */
[----:B---3--:R-:W3:Y:S02]  /*6440*/  FENCE.VIEW.ASYNC.S ;  /* 0x00000000000073c6 */ /* 0x008ee40000000000 */
[----:B---3--:R-:W-:Y:S06]  /*6450*/  BAR.SYNC.DEFER_BLOCKING 0x1, 0x80 ;  /* 0x0042000000007b1d */ /* 0x008fec0000010000 */
[----:B------:R-:W-:Y:S05]  /*6460*/  @P0 BRA `(.L_x_99) ;  /* 0x0000000000300947 */ /* 0x000fea0003800000 */
[----:B------:R-:W-:Y:S02]  /*6470*/  UIADD3 UR4, UPT, UPT, UR44, 0x1200, URZ ;  /* 0x000012002c047890 */ /* 0x000fe4000fffe0ff */
[----:B------:R-:W-:Y:S02]  /*6480*/  USHF.L.U32 UR9, UR45, 0x6, URZ ;  /* 0x000000062d097899 */ /* 0x000fe400080006ff */
[----:B------:R-:W-:Y:S02]  /*6490*/  USHF.L.U32 UR10, UR46, 0x6, URZ ;  /* 0x000000062e0a7899 */ /* 0x000fe400080006ff */
[----:B------:R-:W-:Y:S01]  /*64a0*/  MOV R85, UR4 ;  /* 0x0000000400557c02 */ /* 0x000fe20008000f00 */
[----:B------:R-:W-:Y:S01]  /*64b0*/  UIADD3 UR4, UP0, UPT, UR62, 0x680, URZ ;  /* 0x000006803e047890 */ /* 0x000fe2000ff1e0ff */
[----:B------:R-:W-:Y:S02]  /*64c0*/  UMOV UR11, UR36 ;  /* 0x00000024000b7c82 */ /* 0x000fe40008000000 */
[----:B------:R-:W-:Y:S01]  /*64d0*/  R2UR UR8, R85 ;  /* 0x00000000550872ca */ /* 0x000fe200000e0000 */
[----:B------:R-:W-:Y:S11]  /*64e0*/  UIADD3.X UR5, UPT, UPT, URZ, UR63, URZ, UP0, !UPT ;  /* 0x0000003fff057290 */ /* 0x000ff600087fe4ff */
[----:B------:R-:W-:Y:S01]  /*64f0*/  @!UPT UIADD3 URZ, UPT, UPT, URZ, URZ, URZ ;  /* 0x000000fffffff290 */ /* 0x000fe2000fffe0ff */
[----:B------:R3:W-:Y:S01]  /*6500*/  UTMASTG.3D [UR8], [UR4] ;  /* 0x00000008040073b5 */ /* 0x0007e20008010000 */
[----:B------:R0:W-:Y:S01]  /*6510*/  UTMACMDFLUSH ;  /* 0x00000000000079b7 */ /* 0x0001e20000000000 */
[----:B---3--:R-:W-:Y:S04]  /*6520*/  DEPBAR.LE SB0, 0x0 ;  /* 0x000080000000791a */ /* 0x008fe80000000000 */
.L_x_99:
[----:B------:R-:W-:Y:S05]  /*6530*/  BSYNC.RECONVERGENT B0 ;  /* 0x0000000000007941 */ /* 0x000fea0003800200 */
.L_x_98:
[----:B------:R-:W-:Y:S01]  /*6540*/  BAR.SYNC.DEFER_BLOCKING 0x1, 0x80 ;  /* 0x0042000000007b1d */ /* 0x000fe20000010000 */
[----:B------:R-:W-:Y:S01]  /*6550*/  ISETP.NE.AND P0, PT, R81, 0x2, PT ;  /* 0x000000025100780c */ /* 0x000fe20003f05270 */
[----:B------:R-:W-:Y:S01]  /*6560*/  UISETP.NE.AND UP0, UPT, UR47, URZ, UPT ;  /* 0x000000ff2f00728c */ /* 0x000fe2000bf05270 */
[----:B------:R-:W-:Y:S01]  /*6570*/  ISETP.NE.AND P1, PT, R36, 0x4, PT ;  /* 0x000000042400780c */ /* 0x000fe20003f25270 */
[----:B------:R-:W-:Y:S01]  /*6580*/  UIADD3 UR45, UPT, UPT, UR37, UR57, URZ ;  /* 0x00000039252d7290 */ /* 0x000fe2000fffe0ff */
[----:B------:R-:W-:Y:S01]  /*6590*/  SEL R2, RZ, 0x1, P0 ;  /* 0x00000001ff027807 */ /* 0x000fe20000000000 */
[----:B------:R-:W-:Y:S01]  /*65a0*/  UIADD3 UR46, UPT, UPT, UR38, UR60, URZ ;  /* 0x0000003c262e7290 */ /* 0x000fe2000fffe0ff */
[----:B------:R-:W-:Y:S02]  /*65b0*/  SEL R0, RZ, 0x1, P1 ;  /* 0x00000001ff007807 */ /* 0x000fe40000800000 */
[----:B------:R-:W-:Y:S02]  /*65c0*/  LOP3.LUT R83, R83, R2, RZ, 0x3c, !PT ;  /* 0x0000000253537212 */ /* 0x000fe400078e3cff */
[----:B------:R-:W-:Y:S02]  /*65d0*/  LOP3.LUT R84, R84, R0, RZ, 0x3c, !PT ;  /* 0x0000000054547212 */ /* 0x000fe400078e3cff */
[----:B------:R-:W-:Y:S02]  /*65e0*/  SEL R81, R81, RZ, P0 ;  /* 0x000000ff51517207 */ /* 0x000fe40000000000 */
[----:B------:R-:W-:Y:S01]  /*65f0*/  SEL R36, R36, RZ, P1 ;  /* 0x000000ff24247207 */ /* 0x000fe20000800000 */
[----:B------:R-:W-:Y:S01]  /*6600*/  UMOV UR36, UR51 ;  /* 0x0000003300247c82 */ /* 0x000fe20008000000 */
[----:B------:R-:W-:Y:S05]  /*6610*/  BRA.U UP0, `(.L_x_100) ;  /* 0xffffffe5002c7547 */ /* 0x000fea000b83ffff */
[----:B------:R-:W-:Y:S05]  /*6620*/  EXIT ;  /* 0x000000000000794d */ /* 0x000fea0003800000 */
.L_x_24:
[----:B---3--:R3:W4:Y:S02]  /*6630*/  SYNCS.PHASECHK.TRANS64.TRYWAIT P0, [R0+URZ+0xc0], R2 ;  /* 0x0000c002000075a7 */ /* 0x00872400080011ff */
[----:B----4-:R-:W-:Y:S05]  /*6640*/  @!P0 NANOSLEEP.SYNCS 0x989680 ;  /* 0x009896800000895d */ /* 0x010fea0003900000 */
[----:B------:R-:W4:Y:S02]  /*6650*/  @!P0 SYNCS.PHASECHK.TRANS64 P0, [R0+URZ+0xc0], R2 ;  /* 0x0000c002000085a7 */ /* 0x000f2400080010ff */
[----:B----4-:R-:W-:Y:S05]  /*6660*/  @!P0 BRA `(.L_x_24) ;  /* 0xfffffffc00f08947 */ /* 0x010fea000383ffff */
[----:B------:R-:W-:Y:S05]  /*6670*/  BRA `(.L_x_101) ;  /* 0xffffffb000507947 */ /* 0x000fea000383ffff */
.L_x_27:
[----:B--2---:R-:W-:-:S07]  /*6680*/  MOV R0, UR33 ;  /* 0x0000002100007c02 */ /* 0x004fce0008000f00 */
.L_x_102:
[----:B--2---:R2:W3:Y:S02]  /*6690*/  SYNCS.PHASECHK.TRANS64.TRYWAIT P0, [R0+URZ+0x18], R3 ;  /* 0x00001803000075a7 */ /* 0x0044e400080011ff */
[----:B---3--:R-:W-:Y:S05]  /*66a0*/  @!P0 NANOSLEEP.SYNCS 0x989680 ;  /* 0x009896800000895d */ /* 0x008fea0003900000 */
[----:B------:R-:W3:Y:S02]  /*66b0*/  @!P0 SYNCS.PHASECHK.TRANS64 P0, [R0+URZ+0x18], R3 ;  /* 0x00001803000085a7 */ /* 0x000ee400080010ff */
[----:B---3--:R-:W-:Y:S05]  /*66c0*/  @!P0 BRA `(.L_x_102) ;  /* 0xfffffffc00f08947 */ /* 0x008fea000383ffff */
[----:B------:R-:W-:Y:S05]  /*66d0*/  BRA `(.L_x_26) ;  /* 0xffffffb000987947 */ /* 0x000fea000383ffff */
.L_x_34:
[----:B-1----:R-:W-:-:S07]  /*66e0*/  MOV R0, UR17 ;  /* 0x0000001100007c02 */ /* 0x002fce0008000f00 */
.L_x_103:
[----:B-1----:R1:W2:Y:S02]  /*66f0*/  SYNCS.PHASECHK.TRANS64.TRYWAIT P0, [R0+URZ+0x18], R3 ;  /* 0x00001803000075a7 */ /* 0x0022a400080011ff */
[----:B--2---:R-:W-:Y:S05]  /*6700*/  @!P0 NANOSLEEP.SYNCS 0x989680 ;  /* 0x009896800000895d */ /* 0x004fea0003900000 */
[----:B------:R-:W2:Y:S02]  /*6710*/  @!P0 SYNCS.PHASECHK.TRANS64 P0, [R0+URZ+0x18], R3 ;  /* 0x00001803000085a7 */ /* 0x000ea400080010ff */
[----:B--2---:R-:W-:Y:S05]  /*6720*/  @!P0 BRA `(.L_x_103) ;  /* 0xfffffffc00f08947 */ /* 0x004fea000383ffff */
[----:B------:R-:W-:Y:S05]  /*6730*/  BRA `(.L_x_33) ;  /* 0xffffffb400547947 */ /* 0x000fea000383ffff */
.L_x_39:
[----:B-1----:R1:W2:Y:S02]  /*6740*/  SYNCS.PHASECHK.TRANS64.TRYWAIT P0, [R3+URZ+0x50], R0 ;  /* 0x00005000030075a7 */ /* 0x0022a400080011ff */
[----:B--2---:R-:W-:Y:S05]  /*6750*/  @!P0 NANOSLEEP.SYNCS 0x989680 ;  /* 0x009896800000895d */ /* 0x004fea0003900000 */
[----:B------:R-:W2:Y:S02]  /*6760*/  @!P0 SYNCS.PHASECHK.TRANS64 P0, [R3+URZ+0x50], R0 ;  /* 0x00005000030085a7 */ /* 0x000ea400080010ff */
[----:B--2---:R-:W-:Y:S05]  /*6770*/  @!P0 BRA `(.L_x_39) ;  /* 0xfffffffc00f08947 */ /* 0x004fea000383ffff */
[----:B------:R-:W-:Y:S05]  /*6780*/  BRA `(.L_x_104) ;  /* 0xffffffb400f87947 */ /* 0x000fea000383ffff */
.L_x_43:
[----:B------:R-:W-:-:S07]  /*6790*/  MOV R0, UR4 ;  /* 0x0000000400007c02 */ /* 0x000fce0008000f00 */
.L_x_105:
[----:B-1----:R1:W2:Y:S02]  /*67a0*/  SYNCS.PHASECHK.TRANS64.TRYWAIT P0, [R0+URZ], R2 ;  /* 0x00000002000075a7 */ /* 0x0022a400080011ff */
[----:B--2---:R-:W-:Y:S05]  /*67b0*/  @!P0 NANOSLEEP.SYNCS 0x989680 ;  /* 0x009896800000895d */ /* 0x004fea0003900000 */
[----:B------:R-:W2:Y:S02]  /*67c0*/  @!P0 SYNCS.PHASECHK.TRANS64 P0, [R0+URZ], R2 ;  /* 0x00000002000085a7 */ /* 0x000ea400080010ff */
[----:B--2---:R-:W-:Y:S05]  /*67d0*/  @!P0 BRA `(.L_x_105) ;  /* 0xfffffffc00f08947 */ /* 0x004fea000383ffff */
[----:B------:R-:W-:Y:S05]  /*67e0*/  BRA `(.L_x_106) ;  /* 0xffffffbc009c7947 */ /* 0x000fea000383ffff */
.L_x_44:
[----:B------:R-:W-:-:S07]  /*67f0*/  MOV R0, UR5 ;  /* 0x0000000500007c02 */ /* 0x000fce0008000f00 */
.L_x_107:
[----:B-1----:R1:W2:Y:S02]  /*6800*/  SYNCS.PHASECHK.TRANS64.TRYWAIT P0, [R0+URZ], R2 ;  /* 0x00000002000075a7 */ /* 0x0022a400080011ff */
[----:B--2---:R-:W-:Y:S05]  /*6810*/  @!P0 NANOSLEEP.SYNCS 0x989680 ;  /* 0x009896800000895d */ /* 0x004fea0003900000 */
[----:B------:R-:W2:Y:S02]  /*6820*/  @!P0 SYNCS.PHASECHK.TRANS64 P0, [R0+URZ], R2 ;  /* 0x00000002000085a7 */ /* 0x000ea400080010ff */
[----:B--2---:R-:W-:Y:S05]  /*6830*/  @!P0 BRA `(.L_x_107) ;  /* 0xfffffffc00f08947 */ /* 0x004fea000383ffff */
[----:B------:R-:W-:Y:S05]  /*6840*/  BRA `(.L_x_108) ;  /* 0xffffffbc00a87947 */ /* 0x000fea000383ffff */
.L_x_47:
[----:B--2---:R2:W3:Y:S02]  /*6850*/  SYNCS.PHASECHK.TRANS64.TRYWAIT P0, [R2+URZ+0xb0], R4 ;  /* 0x0000b004020075a7 */ /* 0x0044e400080011ff */
[----:B---3--:R-:W-:Y:S05]  /*6860*/  @!P0 NANOSLEEP.SYNCS 0x989680 ;  /* 0x009896800000895d */ /* 0x008fea0003900000 */
[----:B------:R-:W3:Y:S02]  /*6870*/  @!P0 SYNCS.PHASECHK.TRANS64 P0, [R2+URZ+0xb0], R4 ;  /* 0x0000b004020085a7 */ /* 0x000ee400080010ff */
[----:B---3--:R-:W-:Y:S05]  /*6880*/  @!P0 BRA `(.L_x_47) ;  /* 0xfffffffc00f08947 */ /* 0x008fea000383ffff */
[----:B------:R-:W-:Y:S05]  /*6890*/  BRA `(.L_x_109) ;  /* 0xffffffc000047947 */ /* 0x000fea000383ffff */
.L_x_48:
[----:B------:R-:W-:-:S07]  /*68a0*/  MOV R2, UR4 ;  /* 0x0000000400027c02 */ /* 0x000fce0008000f00 */
.L_x_110:
[----:B--2---:R2:W3:Y:S02]  /*68b0*/  SYNCS.PHASECHK.TRANS64.TRYWAIT P0, [R2+URZ+0x60], R5 ;  /* 0x00006005020075a7 */ /* 0x0044e400080011ff */
[----:B---3--:R-:W-:Y:S05]  /*68c0*/  @!P0 NANOSLEEP.SYNCS 0x989680 ;  /* 0x009896800000895d */ /* 0x008fea0003900000 */
[----:B------:R-:W3:Y:S02]  /*68d0*/  @!P0 SYNCS.PHASECHK.TRANS64 P0, [R2+URZ+0x60], R5 ;  /* 0x00006005020085a7 */ /* 0x000ee400080010ff */
[----:B---3--:R-:W-:Y:S05]  /*68e0*/  @!P0 BRA `(.L_x_110) ;  /* 0xfffffffc00f08947 */ /* 0x008fea000383ffff */
[----:B------:R-:W-:Y:S05]  /*68f0*/  BRA `(.L_x_111) ;  /* 0xffffffc000147947 */ /* 0x000fea000383ffff */
.L_x_49:
[----:B--2---:R2:W3:Y:S02]  /*6900*/  SYNCS.PHASECHK.TRANS64.TRYWAIT P1, [R2+URZ+0x50], R4 ;  /* 0x00005004020075a7 */ /* 0x0044e400080211ff */
[----:B---3--:R-:W-:Y:S05]  /*6910*/  @!P1 NANOSLEEP.SYNCS 0x989680 ;  /* 0x009896800000995d */ /* 0x008fea0003900000 */
[----:B------:R-:W3:Y:S02]  /*6920*/  @!P1 SYNCS.PHASECHK.TRANS64 P1, [R2+URZ+0x50], R4 ;  /* 0x00005004020095a7 */ /* 0x000ee400080210ff */
[----:B---3--:R-:W-:Y:S05]  /*6930*/  @!P1 BRA `(.L_x_49) ;  /* 0xfffffffc00f09947 */ /* 0x008fea000383ffff */
[----:B------:R-:W-:Y:S05]  /*6940*/  BRA `(.L_x_112) ;  /* 0xffffffc000447947 */ /* 0x000fea000383ffff */
.L_x_52:
[----:B------:R-:W-:-:S07]  /*6950*/  MOV R0, UR4 ;  /* 0x0000000400007c02 */ /* 0x000fce0008000f00 */
.L_x_113:
[----:B--2---:R2:W3:Y:S02]  /*6960*/  SYNCS.PHASECHK.TRANS64.TRYWAIT P0, [R0+URZ+0x60], R2 ;  /* 0x00006002000075a7 */ /* 0x0044e400080011ff */
[----:B---3--:R-:W-:Y:S05]  /*6970*/  @!P0 NANOSLEEP.SYNCS 0x989680 ;  /* 0x009896800000895d */ /* 0x008fea0003900000 */
[----:B------:R-:W3:Y:S02]  /*6980*/  @!P0 SYNCS.PHASECHK.TRANS64 P0, [R0+URZ+0x60], R2 ;  /* 0x00006002000085a7 */ /* 0x000ee400080010ff */
[----:B---3--:R-:W-:Y:S05]  /*6990*/  @!P0 BRA `(.L_x_113) ;  /* 0xfffffffc00f08947 */ /* 0x008fea000383ffff */
[----:B------:R-:W-:Y:S05]  /*69a0*/  BRA `(.L_x_51) ;  /* 0xffffffc000987947 */ /* 0x000fea000383ffff */
.L_x_59:
[----:B-1----:R1:W2:Y:S02]  /*69b0*/  SYNCS.PHASECHK.TRANS64.TRYWAIT P1, [R0+URZ+0x50], R2 ;  /* 0x00005002000075a7 */ /* 0x0022a400080211ff */
[----:B--2---:R-:W-:Y:S05]  /*69c0*/  @!P1 NANOSLEEP.SYNCS 0x989680 ;  /* 0x009896800000995d */ /* 0x004fea0003900000 */
[----:B------:R-:W2:Y:S02]  /*69d0*/  @!P1 SYNCS.PHASECHK.TRANS64 P1, [R0+URZ+0x50], R2 ;  /* 0x00005002000095a7 */ /* 0x000ea400080210ff */
[----:B--2---:R-:W-:Y:S05]  /*69e0*/  @!P1 BRA `(.L_x_59) ;  /* 0xfffffffc00f09947 */ /* 0x004fea000383ffff */
[----:B------:R-:W-:Y:S05]  /*69f0*/  BRA `(.L_x_114) ;  /* 0xffffffc400f47947 */ /* 0x000fea000383ffff */
.L_x_60:
[----:B------:R-:W-:-:S07]  /*6a00*/  MOV R2, UR19 ;  /* 0x0000001300027c02 */ /* 0x000fce0008000f00 */
.L_x_115:
[----:B-1----:R1:W2:Y:S02]  /*6a10*/  SYNCS.PHASECHK.TRANS64.TRYWAIT P0, [R2+URZ+0x90], R0 ;  /* 0x00009000020075a7 */ /* 0x0022a400080011ff */
[----:B--2---:R-:W-:Y:S05]  /*6a20*/  @!P0 NANOSLEEP.SYNCS 0x989680 ;  /* 0x009896800000895d */ /* 0x004fea0003900000 */
[----:B------:R-:W2:Y:S02]  /*6a30*/  @!P0 SYNCS.PHASECHK.TRANS64 P0, [R2+URZ+0x90], R0 ;  /* 0x00009000020085a7 */ /* 0x000ea400080010ff */
[----:B--2---:R-:W-:Y:S05]  /*6a40*/  @!P0 BRA `(.L_x_115) ;  /* 0xfffffffc00f08947 */ /* 0x004fea000383ffff */
[----:B------:R-:W-:Y:S05]  /*6a50*/  BRA `(.L_x_116) ;  /* 0xffffffc800287947 */ /* 0x000fea000383ffff */
.L_x_63:
[----:B------:R-:W-:Y:S07]  /*6a60*/  MOV R0, UR6 ;  /* 0x0000000600007c02 */ /* 0x000fee0008000f00 */
.L_x_117:
[----:B-1----:R1:W2:Y:S02]  /*6a70*/  SYNCS.PHASECHK.TRANS64.TRYWAIT P0, [R0+URZ], R2 ;  /* 0x00000002000075a7 */ /* 0x0022a400080011ff */
[----:B--2---:R-:W-:Y:S05]  /*6a80*/  @!P0 NANOSLEEP.SYNCS 0x989680 ;  /* 0x009896800000895d */ /* 0x004fea0003900000 */
[----:B------:R-:W2:Y:S02]  /*6a90*/  @!P0 SYNCS.PHASECHK.TRANS64 P0, [R0+URZ], R2 ;  /* 0x00000002000085a7 */ /* 0x000ea400080010ff */
[----:B--2---:R-:W-:Y:S05]  /*6aa0*/  @!P0 BRA `(.L_x_117) ;  /* 0xfffffffc00f08947 */ /* 0x004fea000383ffff */
[----:B------:R-:W-:Y:S05]  /*6ab0*/  BRA `(.L_x_62) ;  /* 0xffffffc800607947 */ /* 0x000fea000383ffff */
.L_x_66:
[----:B------:R-:W-:-:S07]  /*6ac0*/  MOV R0, UR4 ;  /* 0x0000000400007c02 */ /* 0x000fce0008000f00 */
.L_x_118:
[----:B--2---:R2:W4:Y:S02]  /*6ad0*/  SYNCS.PHASECHK.TRANS64.TRYWAIT P0, [R0+URZ], R2 ;  /* 0x00000002000075a7 */ /* 0x00452400080011ff */
[----:B----4-:R-:W-:Y:S05]  /*6ae0*/  @!P0 NANOSLEEP.SYNCS 0x989680 ;  /* 0x009896800000895d */ /* 0x010fea0003900000 */
[----:B------:R-:W4:Y:S02]  /*6af0*/  @!P0 SYNCS.PHASECHK.TRANS64 P0, [R0+URZ], R2 ;  /* 0x00000002000085a7 */ /* 0x000f2400080010ff */
[----:B----4-:R-:W-:Y:S05]  /*6b00*/  @!P0 BRA `(.L_x_118) ;  /* 0xfffffffc00f08947 */ /* 0x010fea000383ffff */
[----:B------:R-:W-:Y:S05]  /*6b10*/  BRA `(.L_x_119) ;  /* 0xffffffcc00007947 */ /* 0x000fea000383ffff */
.L_x_67:
[----:B------:R-:W-:-:S07]  /*6b20*/  MOV R0, UR5 ;  /* 0x0000000500007c02 */ /* 0x000fce0008000f00 */
.L_x_120:
[----:B-1----:R1:W2:Y:S02]  /*6b30*/  SYNCS.PHASECHK.TRANS64.TRYWAIT P0, [R0+URZ], R3 ;  /* 0x00000003000075a7 */ /* 0x0022a400080011ff */
[----:B--2---:R-:W-:Y:S05]  /*6b40*/  @!P0 NANOSLEEP.SYNCS 0x989680 ;  /* 0x009896800000895d */ /* 0x004fea0003900000 */
[----:B------:R-:W2:Y:S02]  /*6b50*/  @!P0 SYNCS.PHASECHK.TRANS64 P0, [R0+URZ], R3 ;  /* 0x00000003000085a7 */ /* 0x000ea400080010ff */
[----:B--2---:R-:W-:Y:S05]  /*6b60*/  @!P0 BRA `(.L_x_120) ;  /* 0xfffffffc00f08947 */ /* 0x004fea000383ffff */
[----:B------:R-:W-:Y:S05]  /*6b70*/  BRA `(.L_x_121) ;  /* 0xffffffcc000c7947 */ /* 0x000fea000383ffff */
.L_x_68:
[----:B------:R-:W-:-:S07]  /*6b80*/  MOV R0, UR5 ;  /* 0x0000000500007c02 */ /* 0x000fce0008000f00 */
.L_x_122:
[----:B-1----:R1:W2:Y:S02]  /*6b90*/  SYNCS.PHASECHK.TRANS64.TRYWAIT P0, [R0+URZ], R3 ;  /* 0x00000003000075a7 */ /* 0x0022a400080011ff */
[----:B--2---:R-:W-:Y:S05]  /*6ba0*/  @!P0 NANOSLEEP.SYNCS 0x989680 ;  /* 0x009896800000895d */ /* 0x004fea0003900000 */
[----:B------:R-:W2:Y:S02]  /*6bb0*/  @!P0 SYNCS.PHASECHK.TRANS64 P0, [R0+URZ], R3 ;  /* 0x00000003000085a7 */ /* 0x000ea400080010ff */
[----:B--2---:R-:W-:Y:S05]  /*6bc0*/  @!P0 BRA `(.L_x_122) ;  /* 0xfffffffc00f08947 */ /* 0x004fea000383ffff */
[----:B------:R-:W-:Y:S05]  /*6bd0*/  BRA `(.L_x_123) ;  /* 0xffffffcc00187947 */ /* 0x000fea000383ffff */
.L_x_69:
[----:B-1----:R-:W-:-:S07]  /*6be0*/  MOV R0, UR4 ;  /* 0x0000000400007c02 */ /* 0x002fce0008000f00 */
.L_x_124:
[----:B-1----:R1:W2:Y:S02]  /*6bf0*/  SYNCS.PHASECHK.TRANS64.TRYWAIT P0, [R0+URZ], R2 ;  /* 0x00000002000075a7 */ /* 0x0022a400080011ff */
[----:B--2---:R-:W-:Y:S05]  /*6c00*/  @!P0 NANOSLEEP.SYNCS 0x989680 ;  /* 0x009896800000895d */ /* 0x004fea0003900000 */
[----:B------:R-:W2:Y:S02]  /*6c10*/  @!P0 SYNCS.PHASECHK.TRANS64 P0, [R0+URZ], R2 ;  /* 0x00000002000085a7 */ /* 0x000ea400080010ff */
[----:B--2---:R-:W-:Y:S05]  /*6c20*/  @!P0 BRA `(.L_x_124) ;  /* 0xfffffffc00f08947 */ /* 0x004fea000383ffff */
[----:B------:R-:W-:Y:S05]  /*6c30*/  BRA `(.L_x_125) ;  /* 0xffffffcc00247947 */ /* 0x000fea000383ffff */
.L_x_74:
[----:B--2---:R2:W3:Y:S02]  /*6c40*/  SYNCS.PHASECHK.TRANS64.TRYWAIT P0, [R8+URZ+0x50], R0 ;  /* 0x00005000080075a7 */ /* 0x0044e400080011ff */
[----:B---3--:R-:W-:Y:S05]  /*6c50*/  @!P0 NANOSLEEP.SYNCS 0x989680 ;  /* 0x009896800000895d */ /* 0x008fea0003900000 */
[----:B------:R-:W3:Y:S02]  /*6c60*/  @!P0 SYNCS.PHASECHK.TRANS64 P0, [R8+URZ+0x50], R0 ;  /* 0x00005000080085a7 */ /* 0x000ee400080010ff */
[----:B---3--:R-:W-:Y:S05]  /*6c70*/  @!P0 BRA `(.L_x_74) ;  /* 0xfffffffc00f08947 */ /* 0x008fea000383ffff */
[----:B------:R-:W-:Y:S05]  /*6c80*/  BRA `(.L_x_126) ;  /* 0xffffffd0004c7947 */ /* 0x000fea000383ffff */
.L_x_77:
[----:B--2---:R-:W-:Y:S07]  /*6c90*/  MOV R0, UR17 ;  /* 0x0000001100007c02 */ /* 0x004fee0008000f00 */
.L_x_127:
[----:B--2---:R2:W3:Y:S02]  /*6ca0*/  SYNCS.PHASECHK.TRANS64.TRYWAIT P1, [R0+URZ+0x48], R4 ;  /* 0x00004804000075a7 */ /* 0x0044e400080211ff */
[----:B---3--:R-:W-:Y:S05]  /*6cb0*/  @!P1 NANOSLEEP.SYNCS 0x989680 ;  /* 0x009896800000995d */ /* 0x008fea0003900000 */
[----:B------:R-:W3:Y:S02]  /*6cc0*/  @!P1 SYNCS.PHASECHK.TRANS64 P1, [R0+URZ+0x48], R4 ;  /* 0x00004804000095a7 */ /* 0x000ee400080210ff */
[----:B---3--:R-:W-:Y:S05]  /*6cd0*/  @!P1 BRA `(.L_x_127) ;  /* 0xfffffffc00f09947 */ /* 0x008fea000383ffff */
[----:B------:R-:W-:Y:S05]  /*6ce0*/  BRA `(.L_x_76) ;  /* 0xffffffd400c07947 */ /* 0x000fea000383ffff */
.L_x_80:
[----:B--2---:R-:W-:Y:S07]  /*6cf0*/  MOV R0, UR17 ;  /* 0x0000001100007c02 */ /* 0x004fee0008000f00 */
.L_x_128:
[----:B--2---:R2:W3:Y:S02]  /*6d00*/  SYNCS.PHASECHK.TRANS64.TRYWAIT P0, [R0+URZ+0x38], R2 ;  /* 0x00003802000075a7 */ /* 0x0044e400080011ff */
[----:B---3--:R-:W-:Y:S05]  /*6d10*/  @!P0 NANOSLEEP.SYNCS 0x989680 ;  /* 0x009896800000895d */ /* 0x008fea0003900000 */
[----:B------:R-:W3:Y:S02]  /*6d20*/  @!P0 SYNCS.PHASECHK.TRANS64 P0, [R0+URZ+0x38], R2 ;  /* 0x00003802000085a7 */ /* 0x000ee400080010ff */
[----:B---3--:R-:W-:Y:S05]  /*6d30*/  @!P0 BRA `(.L_x_128) ;  /* 0xfffffffc00f08947 */ /* 0x008fea000383ffff */
[----:B------:R-:W-:Y:S05]  /*6d40*/  BRA `(.L_x_129) ;  /* 0xffffffd800147947 */ /* 0x000fea000383ffff */
.L_x_83:
[----:B---3--:R3:W1:Y:S02]  /*6d50*/  SYNCS.PHASECHK.TRANS64.TRYWAIT P0, [R3+URZ+0x50], R0 ;  /* 0x00005000030075a7 */ /* 0x00866400080011ff */
[----:B-1----:R-:W-:Y:S05]  /*6d60*/  @!P0 NANOSLEEP.SYNCS 0x989680 ;  /* 0x009896800000895d */ /* 0x002fea0003900000 */
[----:B------:R-:W1:Y:S02]  /*6d70*/  @!P0 SYNCS.PHASECHK.TRANS64 P0, [R3+URZ+0x50], R0 ;  /* 0x00005000030085a7 */ /* 0x000e6400080010ff */
[----:B-1----:R-:W-:Y:S05]  /*6d80*/  @!P0 BRA `(.L_x_83) ;  /* 0xfffffffc00f08947 */ /* 0x002fea000383ffff */
[----:B------:R-:W-:Y:S05]  /*6d90*/  BRA `(.L_x_130) ;  /* 0xffffffdc00607947 */ /* 0x000fea000383ffff */
.L_x_94:
[----:B-1----:R-:W-:Y:S04]  /*6da0*/  MOV R0, UR44 ;  /* 0x0000002c00007c02 */ /* 0x002fe80008000f00 */
[----:B------:R1:W2:Y:S03]  /*6db0*/  SYNCS.PHASECHK.TRANS64.TRYWAIT P1, [R0+URZ+0x30], R4 ;  /* 0x00003004000075a7 */ /* 0x0002a600080211ff */
[----:B--2---:R-:W-:Y:S05]  /*6dc0*/  @!P1 NANOSLEEP.SYNCS 0x989680 ;  /* 0x009896800000995d */ /* 0x004fea0003900000 */
[----:B------:R-:W2:Y:S02]  /*6dd0*/  @!P1 SYNCS.PHASECHK.TRANS64 P1, [R0+URZ+0x30], R4 ;  /* 0x00003004000095a7 */ /* 0x000ea400080210ff */
[----:B--2---:R-:W-:Y:S05]  /*6de0*/  @!P1 BRA `(.L_x_94) ;  /* 0xfffffffc00ec9947 */ /* 0x004fea000383ffff */
[----:B------:R-:W-:Y:S05]  /*6df0*/  BRA `(.L_x_93) ;  /* 0xffffffe800b07947 */ /* 0x000fea000383ffff */
.L_x_96:
[----:B------:R1:W1:Y:S02]  /*6e00*/  SYNCS.PHASECHK.TRANS64.TRYWAIT P1, [R22+URZ+0x70], R3 ;  /* 0x00007003160075a7 */ /* 0x00026400080211ff */
[----:B-1----:R-:W-:Y:S05]  /*6e10*/  @!P1 NANOSLEEP.SYNCS 0x989680 ;  /* 0x009896800000995d */ /* 0x002fea0003900000 */
[----:B------:R-:W1:Y:S02]  /*6e20*/  @!P1 SYNCS.PHASECHK.TRANS64 P1, [R22+URZ+0x70], R3 ;  /* 0x00007003160095a7 */ /* 0x000e6400080210ff */
[----:B-1----:R-:W-:Y:S05]  /*6e30*/  @!P1 BRA `(.L_x_96) ;  /* 0xfffffffc00f09947 */ /* 0x002fea000383ffff */
[----:B------:R-:W-:Y:S05]  /*6e40*/  BRA `(.L_x_95) ;  /* 0xffffffe800ec7947 */ /* 0x000fea000383ffff */
        .weak           $__internal_0_$__cuda_sm10x_tcgen05_guardrail_trap_col_being_dealloced_not_returned_by_alloc
        .type           $__internal_0_$__cuda_sm10x_tcgen05_guardrail_trap_col_being_dealloced_not_returned_by_alloc,@function
        .size           $__internal_0_$__cuda_sm10x_tcgen05_guardrail_trap_col_being_dealloced_not_returned_by_alloc,($__internal_1_$__cuda_sm10x_tcgen05_guardrail_trap_phase_invalid_during_alloc - $__internal_0_$__cuda_sm10x_tcgen05_guardrail_trap_col_being_dealloced_not_returned_by_alloc)
$__internal_0_$__cuda_sm10x_tcgen05_guardrail_trap_col_being_dealloced_not_returned_by_alloc:
[----:B------:R-:W-:Y:S05]  /*6e50*/  BPT.TRAP 0x1 ;  /* 0x000000040000795c */ /* 0x000fea0000300000 */
[----:B------:R-:W-:-:S04]  /*6e60*/  HFMA2 R3, -RZ, RZ, 0, 0 ;  /* 0x00000000ff037431 */ /* 0x000fc800000001ff */
[----:B------:R-:W-:Y:S05]  /*6e70*/  RET.REL.NODEC R2 `(_ZN7cutlass13device_kernelINS_4gemm6kernel13GemmUniversalIN4cute5tupleIJiiiiEEENS1_10collective13CollectiveMmaINS1_35MainloopSm100TmaUmmaWarpSpecializedILi3ELi2ELi4ENS5_IJNS4_1CILi2EEENSA_ILi1EEESC_EEEEENS5_IJNSA_ILi64EEESF_NSA_ILi32EEEEEENS_12float_e4m3_tENS5_IJlSC_lEEESI_SJ_NS4_8TiledMMAINS4_8MMA_AtomIJNS4_10MMA_TraitsINS4_19SM100_MMA_F8F6F4_SSEJSI_SI_fSF_SF_NS4_17integral_constantINS4_4UMMA5MajorELSQ_0EEESR_NSO_INSP_7ScaleInELSS_0EEEST_EEEEEENS4_6LayoutINS5_IJSC_SC_SC_EEENS5_IJNSA_ILi0EEESY_SY_EEEEENS5_IJNS4_10UnderscoreES11_S11_EEEEENS4_13SM90_TMA_LOADENS4_14ComposedLayoutINS4_7SwizzleILi1ELi4ELi3EEENS4_18smem_ptr_flag_bitsILi8EEENSW_INS5_IJNSA_ILi8EEESG_EEENS5_IJSG_SC_EEEEEEEvNS4_8identityENS4_23SM90_TMA_LOAD_MULTICASTES1E_vS1F_EENS_8epilogue10collective18CollectiveEpilogueINS1I_23Sm100TmaWarpSpecializedILi1ELi1ELi32ELb0ELb0EEEJSH_NS5_IJNSW_ISF_SC_EES1N_EEESI_SJ_SI_SJ_NS1I_6fusion15FusionCallbacksIS1M_NS1P_17LinearCombinationISI_fSI_fLNS_15FloatRoundStyleE2EEESH_S1O_JEEENS4_5SM1004TMEM4LOAD26SM100_TMEM_LOAD_16dp32b32xES14_NS15_INS16_ILi2ELi4ELi3EEES19_NSW_INS5_IJS1A_SF_EEENS5_IJSF_SC_EEEEEEENS4_39AutoVectorizingCopyWithAssumedAlignmentILi128EEENS4_14SM90_TMA_STOREES23_S25_S25_EEEvvEEEEvNT_6ParamsE) ;  /* 0xffffff9002607950 */ /* 0x000fea0003c3ffff */
        .weak           $__internal_1_$__cuda_sm10x_tcgen05_guardrail_trap_phase_invalid_during_alloc
        .type           $__internal_1_$__cuda_sm10x_tcgen05_guardrail_trap_phase_invalid_during_alloc,@function
        .size           $__internal_1_$__cuda_sm10x_tcgen05_guardrail_trap_phase_invalid_during_alloc,($__internal_2_$__cuda_sm10x_tcgen05_guardrail_trap_unallocated_columns_being_dealloced - $__internal_1_$__cuda_sm10x_tcgen05_guardrail_trap_phase_invalid_during_alloc)
$__internal_1_$__cuda_sm10x_tcgen05_guardrail_trap_phase_invalid_during_alloc:
[----:B------:R-:W-:Y:S05]  /*6e80*/  BPT.TRAP 0x1 ;  /* 0x000000040000795c */ /* 0x000fea0000300000 */
[----:B------:R-:W-:-:S04]  /*6e90*/  MOV R5, 0x0 ;  /* 0x0000000000057802 */ /* 0x000fc80000000f00 */
[----:B------:R-:W-:Y:S05]  /*6ea0*/  RET.REL.NODEC R4 `(_ZN7cutlass13device_kernelINS_4gemm6kernel13GemmUniversalIN4cute5tupleIJiiiiEEENS1_10collective13CollectiveMmaINS1_35MainloopSm100TmaUmmaWarpSpecializedILi3ELi2ELi4ENS5_IJNS4_1CILi2EEENSA_ILi1EEESC_EEEEENS5_IJNSA_ILi64EEESF_NSA_ILi32EEEEEENS_12float_e4m3_tENS5_IJlSC_lEEESI_SJ_NS4_8TiledMMAINS4_8MMA_AtomIJNS4_10MMA_TraitsINS4_19SM100_MMA_F8F6F4_SSEJSI_SI_fSF_SF_NS4_17integral_constantINS4_4UMMA5MajorELSQ_0EEESR_NSO_INSP_7ScaleInELSS_0EEEST_EEEEEENS4_6LayoutINS5_IJSC_SC_SC_EEENS5_IJNSA_ILi0EEESY_SY_EEEEENS5_IJNS4_10UnderscoreES11_S11_EEEEENS4_13SM90_TMA_LOADENS4_14ComposedLayoutINS4_7SwizzleILi1ELi4ELi3EEENS4_18smem_ptr_flag_bitsILi8EEENSW_INS5_IJNSA_ILi8EEESG_EEENS5_IJSG_SC_EEEEEEEvNS4_8identityENS4_23SM90_TMA_LOAD_MULTICASTES1E_vS1F_EENS_8epilogue10collective18CollectiveEpilogueINS1I_23Sm100TmaWarpSpecializedILi1ELi1ELi32ELb0ELb0EEEJSH_NS5_IJNSW_ISF_SC_EES1N_EEESI_SJ_SI_SJ_NS1I_6fusion15FusionCallbacksIS1M_NS1P_17LinearCombinationISI_fSI_fLNS_15FloatRoundStyleE2EEESH_S1O_JEEENS4_5SM1004TMEM4LOAD26SM100_TMEM_LOAD_16dp32b32xES14_NS15_INS16_ILi2ELi4ELi3EEES19_NSW_INS5_IJS1A_SF_EEENS5_IJSF_SC_EEEEEEENS4_39AutoVectorizingCopyWithAssumedAlignmentILi128EEENS4_14SM90_TMA_STOREES23_S25_S25_EEEvvEEEEvNT_6ParamsE) ;  /* 0xffffff9004547950 */ /* 0x000fea0003c3ffff */
        .weak           $__internal_2_$__cuda_sm10x_tcgen05_guardrail_trap_unallocated_columns_being_dealloced
        .type           $__internal_2_$__cuda_sm10x_tcgen05_guardrail_trap_unallocated_columns_being_dealloced,@function
        .size           $__internal_2_$__cuda_sm10x_tcgen05_guardrail_trap_unallocated_columns_being_dealloced,(.L_x_132 - $__internal_2_$__cuda_sm10x_tcgen05_guardrail_trap_unallocated_columns_being_dealloced)
$__internal_2_$__cuda_sm10x_tcgen05_guardrail_trap_unallocated_columns_being_dealloced:
[----:B------:R-:W-:Y:S05]  /*6eb0*/  BPT.TRAP 0x1 ;  /* 0x000000040000795c */ /* 0x000fea0000300000 */
[----:B------:R-:W-:-:S04]  /*6ec0*/  HFMA2 R3, -RZ, RZ, 0, 0 ;  /* 0x00000000ff037431 */ /* 0x000fc800000001ff */
[----:B------:R-:W-:Y:S05]  /*6ed0*/  RET.REL.NODEC R2 `(_ZN7cutlass13device_kernelINS_4gemm6kernel13GemmUniversalIN4cute5tupleIJiiiiEEENS1_10collective13CollectiveMmaINS1_35MainloopSm100TmaUmmaWarpSpecializedILi3ELi2ELi4ENS5_IJNS4_1CILi2EEENSA_ILi1EEESC_EEEEENS5_IJNSA_ILi64EEESF_NSA_ILi32EEEEEENS_12float_e4m3_tENS5_IJlSC_lEEESI_SJ_NS4_8TiledMMAINS4_8MMA_AtomIJNS4_10MMA_TraitsINS4_19SM100_MMA_F8F6F4_SSEJSI_SI_fSF_SF_NS4_17integral_constantINS4_4UMMA5MajorELSQ_0EEESR_NSO_INSP_7ScaleInELSS_0EEEST_EEEEEENS4_6LayoutINS5_IJSC_SC_SC_EEENS5_IJNSA_ILi0EEESY_SY_EEEEENS5_IJNS4_10UnderscoreES11_S11_EEEEENS4_13SM90_TMA_LOADENS4_14ComposedLayoutINS4_7SwizzleILi1ELi4ELi3EEENS4_18smem_ptr_flag_bitsILi8EEENSW_INS5_IJNSA_ILi8EEESG_EEENS5_IJSG_SC_EEEEEEEvNS4_8identityENS4_23SM90_TMA_LOAD_MULTICASTES1E_vS1F_EENS_8epilogue10collective18CollectiveEpilogueINS1I_23Sm100TmaWarpSpecializedILi1ELi1ELi32ELb0ELb0EEEJSH_NS5_IJNSW_ISF_SC_EES1N_EEESI_SJ_SI_SJ_NS1I_6fusion15FusionCallbacksIS1M_NS1P_17LinearCombinationISI_fSI_fLNS_15FloatRoundStyleE2EEESH_S1O_JEEENS4_5SM1004TMEM4LOAD26SM100_TMEM_LOAD_16dp32b32xES14_NS15_INS16_ILi2ELi4ELi3EEES19_NSW_INS5_IJS1A_SF_EEENS5_IJSF_SC_EEEEEEENS4_39AutoVectorizingCopyWithAssumedAlignmentILi128EEENS4_14SM90_TMA_STOREES23_S25_S25_EEEvvEEEEvNT_6ParamsE) ;  /* 0xffffff9002487950 */ /* 0x000fea0003c3ffff */
.L_x_131:
[----:B------:R-:W-:-:S00]  /*6ee0*/  BRA `(.L_x_131) ;  /* 0xfffffffc00fc7947 */ /* 0x000fc0000383ffff */
[----:B------:R-:W-:-:S00]  /*6ef0*/  NOP ;  /* 0x0000000000007918 */ /* 0x000fc00000000000 */
        /* <DEDUP_REMOVED lines=8> */
.L_x_132:


//--------------------- .nv.global.init           --------------------------
	.section	.nv.global.init,"aw",@progbits
.nv.global.init:
	.type		$str$27,@object
	.size		$str$27,($str$28 - $str$27)
$str$27:
        /*0000*/ 	.byte	0x28, 0x61, 0x64, 0x64, 0x72, 0x65, 0x73, 0x73, 0x20, 0x26, 0x20, 0x6d, 0x61, 0x73, 0x6b, 0x29
        /*0010*/ 	.byte	0x20, 0x3d, 0x3d, 0x20, 0x30, 0x00
	.type		$str$28,@object
	.size		$str$28,($str$26 - $str$28)
$str$28:
        /*0016*/ 	.byte	0x2f, 0x74, 0x6d, 0x70, 0x2f, 0x63, 0x75, 0x74, 0x6c, 0x61, 0x73, 0x73, 0x5f, 0x73, 0x77, 0x65
        /*0026*/ 	.byte	0x65, 0x70, 0x5f, 0x73, 0x72, 0x63, 0x2f, 0x69, 0x6e, 0x63, 0x6c, 0x75, 0x64, 0x65, 0x2f, 0x63
        /*0036*/ 	.byte	0x75, 0x74, 0x65, 0x2f, 0x70, 0x6f, 0x69, 0x6e, 0x74, 0x65, 0x72, 0x5f, 0x66, 0x6c, 0x61, 0x67
        /*0046*/ 	.byte	0x67, 0x65, 0x64, 0x2e, 0x68, 0x70, 0x70, 0x00
	.type		$str$26,@object
	.size		$str$26,($str$25 - $str$26)
$str$26:
        /*004e*/ 	.byte	0x2f, 0x74, 0x6d, 0x70, 0x2f, 0x63, 0x75, 0x74, 0x6c, 0x61, 0x73, 0x73, 0x5f, 0x73, 0x77, 0x65
        /*005e*/ 	.byte	0x65, 0x70, 0x5f, 0x73, 0x72, 0x63, 0x2f, 0x69, 0x6e, 0x63, 0x6c, 0x75, 0x64, 0x65, 0x2f, 0x63
        /*006e*/ 	.byte	0x75, 0x74, 0x65, 0x2f, 0x61, 0x74, 0x6f, 0x6d, 0x2f, 0x63, 0x6f, 0x70, 0x79, 0x5f, 0x74, 0x72
        /*007e*/ 	.byte	0x61, 0x69, 0x74, 0x73, 0x5f, 0x73, 0x6d, 0x31, 0x30, 0x30, 0x2e, 0x68, 0x70, 0x70, 0x00
	.type		$str$25,@object
	.size		$str$25,(__unnamed_1 - $str$25)
$str$25:
        /*008d*/ 	.byte	0x28, 0x28, 0x75, 0x69, 0x6e, 0x74, 0x33, 0x32, 0x5f, 0x74, 0x28, 0x74, 0x68, 0x72, 0x65, 0x61
        /*009d*/ 	.byte	0x64, 0x49, 0x64, 0x78, 0x2e, 0x78, 0x29, 0x20, 0x2f, 0x20, 0x33, 0x32, 0x29, 0x20, 0x25, 0x20
        /*00ad*/ 	.byte	0x34, 0x29, 0x20, 0x3d, 0x3d, 0x20, 0x28, 0x28, 0x28, 0x74, 0x6d, 0x65, 0x6d, 0x5f, 0x61, 0x64
        /*00bd*/ 	.byte	0x64, 0x72, 0x20, 0x3e, 0x3e, 0x20, 0x31, 0x36, 0x29, 0x20, 0x2f, 0x20, 0x33, 0x32, 0x29, 0x20
        /*00cd*/ 	.byte	0x25, 0x20, 0x34, 0x29, 0x00
	.type		__unnamed_1,@object
	.size		__unnamed_1,(__unnamed_2 - __unnamed_1)
__unnamed_1:
        /*00d2*/ 	.byte	0x61, 0x75, 0x74, 0x6f, 0x20, 0x63, 0x75, 0x74, 0x65, 0x3a, 0x3a, 0x61, 0x73, 0x5f, 0x70, 0x6f
        /* <DEDUP_REMOVED lines=24> */
        /*0262*/ 	.byte	0x3c, 0x34, 0x30, 0x39, 0x36, 0x3e, 0x3e, 0x3e, 0x3e, 0x5d, 0x00
	.type		__unnamed_2,@object
	.size		__unnamed_2,(.L_2 - __unnamed_2)
__unnamed_2:
        /* <DEDUP_REMOVED lines=40> */
        /*04ed*/ 	.byte	0x74, 0x65, 0x3a, 0x3a, 0x43, 0x3c, 0x30, 0x3e, 0x3e, 0x3e, 0x3e, 0x5d, 0x00
.L_2:


//--------------------- .nv.shared._ZN7cutlass13device_kernelINS_4gemm6kernel13GemmUniversalIN4cute5tupleIJiiiiEEENS1_10collective13CollectiveMmaINS1_35MainloopSm100TmaUmmaWarpSpecializedILi3ELi2ELi4ENS5_IJNS4_1CILi2EEENSA_ILi1EEESC_EEEEENS5_IJNSA_ILi64EEESF_NSA_ILi32EEEEEENS_12float_e4m3_tENS5_IJlSC_lEEESI_SJ_NS4_8TiledMMAINS4_8MMA_AtomIJNS4_10MMA_TraitsINS4_19SM100_MMA_F8F6F4_SSEJSI_SI_fSF_SF_NS4_17integral_constantINS4_4UMMA5MajorELSQ_0EEESR_NSO_INSP_7ScaleInELSS_0EEEST_EEEEEENS4_6LayoutINS5_IJSC_SC_SC_EEENS5_IJNSA_ILi0EEESY_SY_EEEEENS5_IJNS4_10UnderscoreES11_S11_EEEEENS4_13SM90_TMA_LOADENS4_14ComposedLayoutINS4_7SwizzleILi1ELi4ELi3EEENS4_18smem_ptr_flag_bitsILi8EEENSW_INS5_IJNSA_ILi8EEESG_EEENS5_IJSG_SC_EEEEEEEvNS4_8identityENS4_23SM90_TMA_LOAD_MULTICASTES1E_vS1F_EENS_8epilogue10collective18CollectiveEpilogueINS1I_23Sm100TmaWarpSpecializedILi1ELi1ELi32ELb0ELb0EEEJSH_NS5_IJNSW_ISF_SC_EES1N_EEESI_SJ_SI_SJ_NS1I_6fusion15FusionCallbacksIS1M_NS1P_17LinearCombinationISI_fSI_fLNS_15FloatRoundStyleE2EEESH_S1O_JEEENS4_5SM1004TMEM4LOAD26SM100_TMEM_LOAD_16dp32b32xES14_NS15_INS16_ILi2ELi4ELi3EEES19_NSW_INS5_IJS1A_SF_EEENS5_IJSF_SC_EEEEEEENS4_39AutoVectorizingCopyWithAssumedAlignmentILi128EEENS4_14SM90_TMA_STOREES23_S25_S25_EEEvvEEEEvNT_6ParamsE --------------------------
	.section	.nv.shared._ZN7cutlass13device_kernelINS_4gemm6kernel13GemmUniversalIN4cute5tupleIJiiiiEEENS1_10collective13CollectiveMmaINS1_35MainloopSm100TmaUmmaWarpSpecializedILi3ELi2ELi4ENS5_IJNS4_1CILi2EEENSA_ILi1EEESC_EEEEENS5_IJNSA_ILi64EEESF_NSA_ILi32EEEEEENS_12float_e4m3_tENS5_IJlSC_lEEESI_SJ_NS4_8TiledMMAINS4_8MMA_AtomIJNS4_10MMA_TraitsINS4_19SM100_MMA_F8F6F4_SSEJSI_SI_fSF_SF_NS4_17integral_constantINS4_4UMMA5MajorELSQ_0EEESR_NSO_INSP_7ScaleInELSS_0EEEST_EEEEEENS4_6LayoutINS5_IJSC_SC_SC_EEENS5_IJNSA_ILi0EEESY_SY_EEEEENS5_IJNS4_10UnderscoreES11_S11_EEEEENS4_13SM90_TMA_LOADENS4_14ComposedLayoutINS4_7SwizzleILi1ELi4ELi3EEENS4_18smem_ptr_flag_bitsILi8EEENSW_INS5_IJNSA_ILi8EEESG_EEENS5_IJSG_SC_EEEEEEEvNS4_8identityENS4_23SM90_TMA_LOAD_MULTICASTES1E_vS1F_EENS_8epilogue10collective18CollectiveEpilogueINS1I_23Sm100TmaWarpSpecializedILi1ELi1ELi32ELb0ELb0EEEJSH_NS5_IJNSW_ISF_SC_EES1N_EEESI_SJ_SI_SJ_NS1I_6fusion15FusionCallbacksIS1M_NS1P_17LinearCombinationISI_fSI_fLNS_15FloatRoundStyleE2EEESH_S1O_JEEENS4_5SM1004TMEM4LOAD26SM100_TMEM_LOAD_16dp32b32xES14_NS15_INS16_ILi2ELi4ELi3EEES19_NSW_INS5_IJS1A_SF_EEENS5_IJSF_SC_EEEEEEENS4_39AutoVectorizingCopyWithAssumedAlignmentILi128EEENS4_14SM90_TMA_STOREES23_S25_S25_EEEvvEEEEvNT_6ParamsE,"aw",@nobits
	.sectionflags	@""
	.align	16
	.zero		1024


//--------------------- .nv.shared.reserved.0     --------------------------
	.section	.nv.shared.reserved.0,"aw",@nobits
	.weak		__nv_reservedSMEM_offset_0_alias
	.size		__nv_reservedSMEM_offset_0_alias, 0, 64
	.other		__nv_reservedSMEM_offset_0_alias,@"STO_CUDA_RESERVED_SHARED STV_DEFAULT"
__nv_reservedSMEM_offset_0_alias:
	.zero		0
.nv.shared.reserved.0:
	.zero		64
	.weak		__nv_reservedSMEM_tcgen05_partition
	.type		__nv_reservedSMEM_tcgen05_partition,@object
	.size		__nv_reservedSMEM_tcgen05_partition,(.L_0 - __nv_reservedSMEM_tcgen05_partition)
__nv_reservedSMEM_tcgen05_partition:
	.zero		32
.L_0:


//--------------------- .nv.global                --------------------------
	.section	.nv.global,"aw",@nobits
.nv.global:
	.type		_ZN39_INTERNAL_a3ecf4bf_4_k_cu_bc033ecf_83154cute1_E,@object
	.size		_ZN39_INTERNAL_a3ecf4bf_4_k_cu_bc033ecf_83154cute1_E,(_ZN39_INTERNAL_a3ecf4bf_4_k_cu_bc033ecf_83154cuda3std3__45__cpo6cbeginE - _ZN39_INTERNAL_a3ecf4bf_4_k_cu_bc033ecf_83154cute1_E)
_ZN39_INTERNAL_a3ecf4bf_4_k_cu_bc033ecf_83154cute1_E:
	.zero		1
	.type		_ZN39_INTERNAL_a3ecf4bf_4_k_cu_bc033ecf_83154cuda3std3__45__cpo6cbeginE,@object
	.size		_ZN39_INTERNAL_a3ecf4bf_4_k_cu_bc033ecf_83154cuda3std3__45__cpo6cbeginE,(_ZN39_INTERNAL_a3ecf4bf_4_k_cu_bc033ecf_83154cuda3std3__48in_placeE - _ZN39_INTERNAL_a3ecf4bf_4_k_cu_bc033ecf_83154cuda3std3__45__cpo6cbeginE)
_ZN39_INTERNAL_a3ecf4bf_4_k_cu_bc033ecf_83154cuda3std3__45__cpo6cbeginE:
	.zero		1
	.type		_ZN39_INTERNAL_a3ecf4bf_4_k_cu_bc033ecf_83154cuda3std3__48in_placeE,@object
	.size		_ZN39_INTERNAL_a3ecf4bf_4_k_cu_bc033ecf_83154cuda3std3__48in_placeE,(_ZN39_INTERNAL_a3ecf4bf_4_k_cu_bc033ecf_83154cuda3std6ranges3__45__cpo9iter_moveE - _ZN39_INTERNAL_a3ecf4bf_4_k_cu_bc033ecf_83154cuda3std3__48in_placeE)
_ZN39_INTERNAL_a3ecf4bf_4_k_cu_bc033ecf_83154cuda3std3__48in_placeE:
	.zero		1
	.type		_ZN39_INTERNAL_a3ecf4bf_4_k_cu_bc033ecf_83154cuda3std6ranges3__45__cpo9iter_moveE,@object
	.size		_ZN39_INTERNAL_a3ecf4bf_4_k_cu_bc033ecf_83154cuda3std6ranges3__45__cpo9iter_moveE,(_ZN39_INTERNAL_a3ecf4bf_4_k_cu_bc033ecf_83154cuda3std3__45__cpo5beginE - _ZN39_INTERNAL_a3ecf4bf_4_k_cu_bc033ecf_83154cuda3std6ranges3__45__cpo9iter_moveE)
_ZN39_INTERNAL_a3ecf4bf_4_k_cu_bc033ecf_83154cuda3std6ranges3__45__cpo9iter_moveE:
	.zero		1
	.type		_ZN39_INTERNAL_a3ecf4bf_4_k_cu_bc033ecf_83154cuda3std3__45__cpo5beginE,@object
	.size		_ZN39_INTERNAL_a3ecf4bf_4_k_cu_bc033ecf_83154cuda3std3__45__cpo5beginE,(_ZN39_INTERNAL_a3ecf4bf_4_k_cu_bc033ecf_83154cuda3std3__441_GLOBAL__N__a3ecf4bf_4_k_cu_bc033ecf_83156ignoreE - _ZN39_INTERNAL_a3ecf4bf_4_k_cu_bc033ecf_83154cuda3std3__45__cpo5beginE)
_ZN39_INTERNAL_a3ecf4bf_4_k_cu_bc033ecf_83154cuda3std3__45__cpo5beginE:
	.zero		1
	.type		_ZN39_INTERNAL_a3ecf4bf_4_k_cu_bc033ecf_83154cuda3std3__441_GLOBAL__N__a3ecf4bf_4_k_cu_bc033ecf_83156ignoreE,@object
	.size		_ZN39_INTERNAL_a3ecf4bf_4_k_cu_bc033ecf_83154cuda3std3__441_GLOBAL__N__a3ecf4bf_4_k_cu_bc033ecf_83156ignoreE,(_ZN39_INTERNAL_a3ecf4bf_4_k_cu_bc033ecf_83154cute7productE - _ZN39_INTERNAL_a3ecf4bf_4_k_cu_bc033ecf_83154cuda3std3__441_GLOBAL__N__a3ecf4bf_4_k_cu_bc033ecf_83156ignoreE)
_ZN39_INTERNAL_a3ecf4bf_4_k_cu_bc033ecf_83154cuda3std3__441_GLOBAL__N__a3ecf4bf_4_k_cu_bc033ecf_83156ignoreE:
	.zero		1
	.type		_ZN39_INTERNAL_a3ecf4bf_4_k_cu_bc033ecf_83154cute7productE,@object
	.size		_ZN39_INTERNAL_a3ecf4bf_4_k_cu_bc033ecf_83154cute7productE,(_ZN39_INTERNAL_a3ecf4bf_4_k_cu_bc033ecf_83154cuda3std3__45__cpo3endE - _ZN39_INTERNAL_a3ecf4bf_4_k_cu_bc033ecf_83154cute7productE)
_ZN39_INTERNAL_a3ecf4bf_4_k_cu_bc033ecf_83154cute7productE:
	.zero		1
	.type		_ZN39_INTERNAL_a3ecf4bf_4_k_cu_bc033ecf_83154cuda3std3__45__cpo3endE,@object
	.size		_ZN39_INTERNAL_a3ecf4bf_4_k_cu_bc033ecf_83154cuda3std3__45__cpo3endE,(_ZN39_INTERNAL_a3ecf4bf_4_k_cu_bc033ecf_83154cuda3std3__419piecewise_constructE - _ZN39_INTERNAL_a3ecf4bf_4_k_cu_bc033ecf_83154cuda3std3__45__cpo3endE)
_ZN39_INTERNAL_a3ecf4bf_4_k_cu_bc033ecf_83154cuda3std3__45__cpo3endE:
	.zero		1
	.type		_ZN39_INTERNAL_a3ecf4bf_4_k_cu_bc033ecf_83154cuda3std3__419piecewise_constructE,@object
	.size		_ZN39_INTERNAL_a3ecf4bf_4_k_cu_bc033ecf_83154cuda3std3__419piecewise_constructE,(_ZN39_INTERNAL_a3ecf4bf_4_k_cu_bc033ecf_83154cuda3std3__45__cpo4cendE - _ZN39_INTERNAL_a3ecf4bf_4_k_cu_bc033ecf_83154cuda3std3__419piecewise_constructE)
_ZN39_INTERNAL_a3ecf4bf_4_k_cu_bc033ecf_83154cuda3std3__419piecewise_constructE:
	.zero		1
	.type		_ZN39_INTERNAL_a3ecf4bf_4_k_cu_bc033ecf_83154cuda3std3__45__cpo4cendE,@object
	.size		_ZN39_INTERNAL_a3ecf4bf_4_k_cu_bc033ecf_83154cuda3std3__45__cpo4cendE,(_ZN39_INTERNAL_a3ecf4bf_4_k_cu_bc033ecf_83154cuda3std6ranges3__45__cpo4swapE - _ZN39_INTERNAL_a3ecf4bf_4_k_cu_bc033ecf_83154cuda3std3__45__cpo4cendE)
_ZN39_INTERNAL_a3ecf4bf_4_k_cu_bc033ecf_83154cuda3std3__45__cpo4cendE:
	.zero		1
	.type		_ZN39_INTERNAL_a3ecf4bf_4_k_cu_bc033ecf_83154cuda3std6ranges3__45__cpo4swapE,@object
	.size		_ZN39_INTERNAL_a3ecf4bf_4_k_cu_bc033ecf_83154cuda3std6ranges3__45__cpo4swapE,(.L_10 - _ZN39_INTERNAL_a3ecf4bf_4_k_cu_bc033ecf_83154cuda3std6ranges3__45__cpo4swapE)
_ZN39_INTERNAL_a3ecf4bf_4_k_cu_bc033ecf_83154cuda3std6ranges3__45__cpo4swapE:
	.zero		1
.L_10:


//--------------------- .nv.constant0._ZN7cutlass13device_kernelINS_4gemm6kernel13GemmUniversalIN4cute5tupleIJiiiiEEENS1_10collective13CollectiveMmaINS1_35MainloopSm100TmaUmmaWarpSpecializedILi3ELi2ELi4ENS5_IJNS4_1CILi2EEENSA_ILi1EEESC_EEEEENS5_IJNSA_ILi64EEESF_NSA_ILi32EEEEEENS_12float_e4m3_tENS5_IJlSC_lEEESI_SJ_NS4_8TiledMMAINS4_8MMA_AtomIJNS4_10MMA_TraitsINS4_19SM100_MMA_F8F6F4_SSEJSI_SI_fSF_SF_NS4_17integral_constantINS4_4UMMA5MajorELSQ_0EEESR_NSO_INSP_7ScaleInELSS_0EEEST_EEEEEENS4_6LayoutINS5_IJSC_SC_SC_EEENS5_IJNSA_ILi0EEESY_SY_EEEEENS5_IJNS4_10UnderscoreES11_S11_EEEEENS4_13SM90_TMA_LOADENS4_14ComposedLayoutINS4_7SwizzleILi1ELi4ELi3EEENS4_18smem_ptr_flag_bitsILi8EEENSW_INS5_IJNSA_ILi8EEESG_EEENS5_IJSG_SC_EEEEEEEvNS4_8identityENS4_23SM90_TMA_LOAD_MULTICASTES1E_vS1F_EENS_8epilogue10collective18CollectiveEpilogueINS1I_23Sm100TmaWarpSpecializedILi1ELi1ELi32ELb0ELb0EEEJSH_NS5_IJNSW_ISF_SC_EES1N_EEESI_SJ_SI_SJ_NS1I_6fusion15FusionCallbacksIS1M_NS1P_17LinearCombinationISI_fSI_fLNS_15FloatRoundStyleE2EEESH_S1O_JEEENS4_5SM1004TMEM4LOAD26SM100_TMEM_LOAD_16dp32b32xES14_NS15_INS16_ILi2ELi4ELi3EEES19_NSW_INS5_IJS1A_SF_EEENS5_IJSF_SC_EEEEEEENS4_39AutoVectorizingCopyWithAssumedAlignmentILi128EEENS4_14SM90_TMA_STOREES23_S25_S25_EEEvvEEEEvNT_6ParamsE --------------------------
	.section	.nv.constant0._ZN7cutlass13device_kernelINS_4gemm6kernel13GemmUniversalIN4cute5tupleIJiiiiEEENS1_10collective13CollectiveMmaINS1_35MainloopSm100TmaUmmaWarpSpecializedILi3ELi2ELi4ENS5_IJNS4_1CILi2EEENSA_ILi1EEESC_EEEEENS5_IJNSA_ILi64EEESF_NSA_ILi32EEEEEENS_12float_e4m3_tENS5_IJlSC_lEEESI_SJ_NS4_8TiledMMAINS4_8MMA_AtomIJNS4_10MMA_TraitsINS4_19SM100_MMA_F8F6F4_SSEJSI_SI_fSF_SF_NS4_17integral_constantINS4_4UMMA5MajorELSQ_0EEESR_NSO_INSP_7ScaleInELSS_0EEEST_EEEEEENS4_6LayoutINS5_IJSC_SC_SC_EEENS5_IJNSA_ILi0EEESY_SY_EEEEENS5_IJNS4_10UnderscoreES11_S11_EEEEENS4_13SM90_TMA_LOADENS4_14ComposedLayoutINS4_7SwizzleILi1ELi4ELi3EEENS4_18smem_ptr_flag_bitsILi8EEENSW_INS5_IJNSA_ILi8EEESG_EEENS5_IJSG_SC_EEEEEEEvNS4_8identityENS4_23SM90_TMA_LOAD_MULTICASTES1E_vS1F_EENS_8epilogue10collective18CollectiveEpilogueINS1I_23Sm100TmaWarpSpecializedILi1ELi1ELi32ELb0ELb0EEEJSH_NS5_IJNSW_ISF_SC_EES1N_EEESI_SJ_SI_SJ_NS1I_6fusion15FusionCallbacksIS1M_NS1P_17LinearCombinationISI_fSI_fLNS_15FloatRoundStyleE2EEESH_S1O_JEEENS4_5SM1004TMEM4LOAD26SM100_TMEM_LOAD_16dp32b32xES14_NS15_INS16_ILi2ELi4ELi3EEES19_NSW_INS5_IJS1A_SF_EEENS5_IJSF_SC_EEEEEEENS4_39AutoVectorizingCopyWithAssumedAlignmentILi128EEENS4_14SM90_TMA_STOREES23_S25_S25_EEEvvEEEEvNT_6ParamsE,"a",@progbits
	.sectionflags	@""
	.align	4
.nv.constant0._ZN7cutlass13device_kernelINS_4gemm6kernel13GemmUniversalIN4cute5tupleIJiiiiEEENS1_10collective13CollectiveMmaINS1_35MainloopSm100TmaUmmaWarpSpecializedILi3ELi2ELi4ENS5_IJNS4_1CILi2EEENSA_ILi1EEESC_EEEEENS5_IJNSA_ILi64EEESF_NSA_ILi32EEEEEENS_12float_e4m3_tENS5_IJlSC_lEEESI_SJ_NS4_8TiledMMAINS4_8MMA_AtomIJNS4_10MMA_TraitsINS4_19SM100_MMA_F8F6F4_SSEJSI_SI_fSF_SF_NS4_17integral_constantINS4_4UMMA5MajorELSQ_0EEESR_NSO_INSP_7ScaleInELSS_0EEEST_EEEEEENS4_6LayoutINS5_IJSC_SC_SC_EEENS5_IJNSA_ILi0EEESY_SY_EEEEENS5_IJNS4_10UnderscoreES11_S11_EEEEENS4_13SM90_TMA_LOADENS4_14ComposedLayoutINS4_7SwizzleILi1ELi4ELi3EEENS4_18smem_ptr_flag_bitsILi8EEENSW_INS5_IJNSA_ILi8EEESG_EEENS5_IJSG_SC_EEEEEEEvNS4_8identityENS4_23SM90_TMA_LOAD_MULTICASTES1E_vS1F_EENS_8epilogue10collective18CollectiveEpilogueINS1I_23Sm100TmaWarpSpecializedILi1ELi1ELi32ELb0ELb0EEEJSH_NS5_IJNSW_ISF_SC_EES1N_EEESI_SJ_SI_SJ_NS1I_6fusion15FusionCallbacksIS1M_NS1P_17LinearCombinationISI_fSI_fLNS_15FloatRoundStyleE2EEESH_S1O_JEEENS4_5SM1004TMEM4LOAD26SM100_TMEM_LOAD_16dp32b32xES14_NS15_INS16_ILi2ELi4ELi3EEES19_NSW_INS5_IJS1A_SF_EEENS5_IJSF_SC_EEEEEEENS4_39AutoVectorizingCopyWithAssumedAlignmentILi128EEENS4_14SM90_TMA_STOREES23_S25_S25_EEEvvEEEEvNT_6ParamsE:
	.zero		2944


//--------------------- SYMBOLS --------------------------

	.type		.nv.reservedSmem.offset0,@object
	.size		.nv.reservedSmem.offset0,0x4
	.type		.nv.reservedSmem.cap,@object
	.size		.nv.reservedSmem.cap,0x4
	.type		__assertfail,@function
